//
// Generated by NVIDIA NVVM Compiler
//
// Compiler Build ID: CL-36424714
// Cuda compilation tools, release 13.0, V13.0.88
// Based on NVVM 20.0.0
//

.version 9.0
.target sm_100
.address_size 64

	// .globl	_Z6addmatPiS_S_
.extern .func  (.param .b32 func_retval0) vprintf
(
	.param .b64 vprintf_param_0,
	.param .b64 vprintf_param_1
)
;
.global .align 1 .b8 $str[10] = {105, 100, 120, 32, 61, 32, 37, 100, 10};

.visible .entry _Z6addmatPiS_S_(
	.param .u64 .ptr .align 1 _Z6addmatPiS_S__param_0,
	.param .u64 .ptr .align 1 _Z6addmatPiS_S__param_1,
	.param .u64 .ptr .align 1 _Z6addmatPiS_S__param_2
)
{
	.reg .b32 	%r<8>;
	.reg .b64 	%rd<11>;

	ld.param.u64 	%rd1, [_Z6addmatPiS_S__param_0];
	ld.param.u64 	%rd2, [_Z6addmatPiS_S__param_1];
	ld.param.u64 	%rd3, [_Z6addmatPiS_S__param_2];
	cvta.to.global.u64 	%rd4, %rd3;
	cvta.to.global.u64 	%rd5, %rd2;
	cvta.to.global.u64 	%rd6, %rd1;
	mov.u32 	%r1, %tid.x;
	mov.u32 	%r2, %ctaid.x;
	mov.u32 	%r3, %ntid.x;
	mad.lo.s32 	%r4, %r2, %r3, %r1;
	mul.wide.u32 	%rd7, %r4, 4;
	add.s64 	%rd8, %rd6, %rd7;
	ld.global.u32 	%r5, [%rd8];
	add.s64 	%rd9, %rd5, %rd7;
	ld.global.u32 	%r6, [%rd9];
	add.s32 	%r7, %r6, %r5;
	add.s64 	%rd10, %rd4, %rd7;
	st.global.u32 	[%rd10], %r7;
	ret;

}
	// .globl	_Z6addrowPiS_S_i
.visible .entry _Z6addrowPiS_S_i(
	.param .u64 .ptr .align 1 _Z6addrowPiS_S_i_param_0,
	.param .u64 .ptr .align 1 _Z6addrowPiS_S_i_param_1,
	.param .u64 .ptr .align 1 _Z6addrowPiS_S_i_param_2,
	.param .u32 _Z6addrowPiS_S_i_param_3
)
{
	.local .align 8 .b8 	__local_depot1[8];
	.reg .b64 	%SP;
	.reg .b64 	%SPL;
	.reg .pred 	%p<10>;
	.reg .b32 	%r<117>;
	.reg .b64 	%rd<60>;

	mov.u64 	%SPL, __local_depot1;
	cvta.local.u64 	%SP, %SPL;
	ld.param.u64 	%rd22, [_Z6addrowPiS_S_i_param_0];
	ld.param.u64 	%rd23, [_Z6addrowPiS_S_i_param_1];
	ld.param.u64 	%rd24, [_Z6addrowPiS_S_i_param_2];
	ld.param.u32 	%r18, [_Z6addrowPiS_S_i_param_3];
	cvta.to.global.u64 	%rd1, %rd24;
	cvta.to.global.u64 	%rd2, %rd23;
	cvta.to.global.u64 	%rd3, %rd22;
	add.u64 	%rd25, %SP, 0;
	add.u64 	%rd26, %SPL, 0;
	mov.u32 	%r1, %tid.x;
	st.local.u32 	[%rd26], %r1;
	mov.u64 	%rd27, $str;
	cvta.global.u64 	%rd28, %rd27;
	{ // callseq 0, 0
	.param .b64 param0;
	st.param.b64 	[param0], %rd28;
	.param .b64 param1;
	st.param.b64 	[param1], %rd25;
	.param .b32 retval0;
	call.uni (retval0), 
	vprintf, 
	(
	param0, 
	param1
	);
	ld.param.b32 	%r19, [retval0];
	} // callseq 0
	setp.lt.s32 	%p1, %r18, 1;
	@%p1 bra 	$L__BB1_13;
	mul.lo.s32 	%r2, %r18, %r1;
	and.b32  	%r3, %r18, 15;
	setp.lt.u32 	%p2, %r18, 16;
	mov.b32 	%r114, 0;
	@%p2 bra 	$L__BB1_4;
	and.b32  	%r114, %r18, 2147483632;
	neg.s32 	%r112, %r114;
	mul.wide.u32 	%rd29, %r2, 4;
	add.s64 	%rd30, %rd29, 32;
	add.s64 	%rd56, %rd1, %rd30;
	add.s64 	%rd55, %rd2, %rd30;
	add.s64 	%rd54, %rd3, %rd30;
$L__BB1_3:
	.pragma "nounroll";
	ld.global.u32 	%r22, [%rd54+-32];
	ld.global.u32 	%r23, [%rd55+-32];
	add.s32 	%r24, %r23, %r22;
	st.global.u32 	[%rd56+-32], %r24;
	ld.global.u32 	%r25, [%rd54+-28];
	ld.global.u32 	%r26, [%rd55+-28];
	add.s32 	%r27, %r26, %r25;
	st.global.u32 	[%rd56+-28], %r27;
	ld.global.u32 	%r28, [%rd54+-24];
	ld.global.u32 	%r29, [%rd55+-24];
	add.s32 	%r30, %r29, %r28;
	st.global.u32 	[%rd56+-24], %r30;
	ld.global.u32 	%r31, [%rd54+-20];
	ld.global.u32 	%r32, [%rd55+-20];
	add.s32 	%r33, %r32, %r31;
	st.global.u32 	[%rd56+-20], %r33;
	ld.global.u32 	%r34, [%rd54+-16];
	ld.global.u32 	%r35, [%rd55+-16];
	add.s32 	%r36, %r35, %r34;
	st.global.u32 	[%rd56+-16], %r36;
	ld.global.u32 	%r37, [%rd54+-12];
	ld.global.u32 	%r38, [%rd55+-12];
	add.s32 	%r39, %r38, %r37;
	st.global.u32 	[%rd56+-12], %r39;
	ld.global.u32 	%r40, [%rd54+-8];
	ld.global.u32 	%r41, [%rd55+-8];
	add.s32 	%r42, %r41, %r40;
	st.global.u32 	[%rd56+-8], %r42;
	ld.global.u32 	%r43, [%rd54+-4];
	ld.global.u32 	%r44, [%rd55+-4];
	add.s32 	%r45, %r44, %r43;
	st.global.u32 	[%rd56+-4], %r45;
	ld.global.u32 	%r46, [%rd54];
	ld.global.u32 	%r47, [%rd55];
	add.s32 	%r48, %r47, %r46;
	st.global.u32 	[%rd56], %r48;
	ld.global.u32 	%r49, [%rd54+4];
	ld.global.u32 	%r50, [%rd55+4];
	add.s32 	%r51, %r50, %r49;
	st.global.u32 	[%rd56+4], %r51;
	ld.global.u32 	%r52, [%rd54+8];
	ld.global.u32 	%r53, [%rd55+8];
	add.s32 	%r54, %r53, %r52;
	st.global.u32 	[%rd56+8], %r54;
	ld.global.u32 	%r55, [%rd54+12];
	ld.global.u32 	%r56, [%rd55+12];
	add.s32 	%r57, %r56, %r55;
	st.global.u32 	[%rd56+12], %r57;
	ld.global.u32 	%r58, [%rd54+16];
	ld.global.u32 	%r59, [%rd55+16];
	add.s32 	%r60, %r59, %r58;
	st.global.u32 	[%rd56+16], %r60;
	ld.global.u32 	%r61, [%rd54+20];
	ld.global.u32 	%r62, [%rd55+20];
	add.s32 	%r63, %r62, %r61;
	st.global.u32 	[%rd56+20], %r63;
	ld.global.u32 	%r64, [%rd54+24];
	ld.global.u32 	%r65, [%rd55+24];
	add.s32 	%r66, %r65, %r64;
	st.global.u32 	[%rd56+24], %r66;
	ld.global.u32 	%r67, [%rd54+28];
	ld.global.u32 	%r68, [%rd55+28];
	add.s32 	%r69, %r68, %r67;
	st.global.u32 	[%rd56+28], %r69;
	add.s32 	%r112, %r112, 16;
	add.s64 	%rd56, %rd56, 64;
	add.s64 	%rd55, %rd55, 64;
	add.s64 	%rd54, %rd54, 64;
	setp.ne.s32 	%p3, %r112, 0;
	@%p3 bra 	$L__BB1_3;
$L__BB1_4:
	setp.eq.s32 	%p4, %r3, 0;
	@%p4 bra 	$L__BB1_13;
	and.b32  	%r9, %r18, 7;
	setp.lt.u32 	%p5, %r3, 8;
	@%p5 bra 	$L__BB1_7;
	add.s32 	%r70, %r114, %r2;
	mul.wide.u32 	%rd31, %r70, 4;
	add.s64 	%rd32, %rd3, %rd31;
	ld.global.u32 	%r71, [%rd32];
	add.s64 	%rd33, %rd2, %rd31;
	ld.global.u32 	%r72, [%rd33];
	add.s32 	%r73, %r72, %r71;
	add.s64 	%rd34, %rd1, %rd31;
	st.global.u32 	[%rd34], %r73;
	cvt.u64.u32 	%rd35, %r2;
	cvt.u64.u32 	%rd36, %r114;
	add.s64 	%rd37, %rd36, %rd35;
	shl.b64 	%rd38, %rd37, 2;
	add.s64 	%rd39, %rd3, %rd38;
	ld.global.u32 	%r74, [%rd39+4];
	add.s64 	%rd40, %rd2, %rd38;
	ld.global.u32 	%r75, [%rd40+4];
	add.s32 	%r76, %r75, %r74;
	add.s64 	%rd41, %rd1, %rd38;
	st.global.u32 	[%rd41+4], %r76;
	ld.global.u32 	%r77, [%rd39+8];
	ld.global.u32 	%r78, [%rd40+8];
	add.s32 	%r79, %r78, %r77;
	st.global.u32 	[%rd41+8], %r79;
	ld.global.u32 	%r80, [%rd39+12];
	ld.global.u32 	%r81, [%rd40+12];
	add.s32 	%r82, %r81, %r80;
	st.global.u32 	[%rd41+12], %r82;
	ld.global.u32 	%r83, [%rd39+16];
	ld.global.u32 	%r84, [%rd40+16];
	add.s32 	%r85, %r84, %r83;
	st.global.u32 	[%rd41+16], %r85;
	ld.global.u32 	%r86, [%rd39+20];
	ld.global.u32 	%r87, [%rd40+20];
	add.s32 	%r88, %r87, %r86;
	st.global.u32 	[%rd41+20], %r88;
	ld.global.u32 	%r89, [%rd39+24];
	ld.global.u32 	%r90, [%rd40+24];
	add.s32 	%r91, %r90, %r89;
	st.global.u32 	[%rd41+24], %r91;
	ld.global.u32 	%r92, [%rd39+28];
	ld.global.u32 	%r93, [%rd40+28];
	add.s32 	%r94, %r93, %r92;
	st.global.u32 	[%rd41+28], %r94;
	add.s32 	%r114, %r114, 8;
$L__BB1_7:
	setp.eq.s32 	%p6, %r9, 0;
	@%p6 bra 	$L__BB1_13;
	and.b32  	%r12, %r18, 3;
	setp.lt.u32 	%p7, %r9, 4;
	@%p7 bra 	$L__BB1_10;
	add.s32 	%r95, %r114, %r2;
	mul.wide.u32 	%rd42, %r95, 4;
	add.s64 	%rd43, %rd3, %rd42;
	ld.global.u32 	%r96, [%rd43];
	add.s64 	%rd44, %rd2, %rd42;
	ld.global.u32 	%r97, [%rd44];
	add.s32 	%r98, %r97, %r96;
	add.s64 	%rd45, %rd1, %rd42;
	st.global.u32 	[%rd45], %r98;
	cvt.u64.u32 	%rd46, %r2;
	cvt.u64.u32 	%rd47, %r114;
	add.s64 	%rd48, %rd47, %rd46;
	shl.b64 	%rd49, %rd48, 2;
	add.s64 	%rd50, %rd3, %rd49;
	ld.global.u32 	%r99, [%rd50+4];
	add.s64 	%rd51, %rd2, %rd49;
	ld.global.u32 	%r100, [%rd51+4];
	add.s32 	%r101, %r100, %r99;
	add.s64 	%rd52, %rd1, %rd49;
	st.global.u32 	[%rd52+4], %r101;
	ld.global.u32 	%r102, [%rd50+8];
	ld.global.u32 	%r103, [%rd51+8];
	add.s32 	%r104, %r103, %r102;
	st.global.u32 	[%rd52+8], %r104;
	ld.global.u32 	%r105, [%rd50+12];
	ld.global.u32 	%r106, [%rd51+12];
	add.s32 	%r107, %r106, %r105;
	st.global.u32 	[%rd52+12], %r107;
	add.s32 	%r114, %r114, 4;
$L__BB1_10:
	setp.eq.s32 	%p8, %r12, 0;
	@%p8 bra 	$L__BB1_13;
	add.s32 	%r108, %r114, %r2;
	mul.wide.u32 	%rd53, %r108, 4;
	add.s64 	%rd59, %rd1, %rd53;
	add.s64 	%rd58, %rd2, %rd53;
	add.s64 	%rd57, %rd3, %rd53;
	neg.s32 	%r116, %r12;
$L__BB1_12:
	.pragma "nounroll";
	ld.global.u32 	%r109, [%rd57];
	ld.global.u32 	%r110, [%rd58];
	add.s32 	%r111, %r110, %r109;
	st.global.u32 	[%rd59], %r111;
	add.s64 	%rd59, %rd59, 4;
	add.s64 	%rd58, %rd58, 4;
	add.s64 	%rd57, %rd57, 4;
	add.s32 	%r116, %r116, 1;
	setp.ne.s32 	%p9, %r116, 0;
	@%p9 bra 	$L__BB1_12;
$L__BB1_13:
	ret;

}
	// .globl	_Z6addcolPiS_S_i
.visible .entry _Z6addcolPiS_S_i(
	.param .u64 .ptr .align 1 _Z6addcolPiS_S_i_param_0,
	.param .u64 .ptr .align 1 _Z6addcolPiS_S_i_param_1,
	.param .u64 .ptr .align 1 _Z6addcolPiS_S_i_param_2,
	.param .u32 _Z6addcolPiS_S_i_param_3
)
{
	.local .align 8 .b8 	__local_depot2[8];
	.reg .b64 	%SP;
	.reg .b64 	%SPL;
	.reg .pred 	%p<10>;
	.reg .b32 	%r<194>;
	.reg .b64 	%rd<135>;

	mov.u64 	%SPL, __local_depot2;
	cvta.local.u64 	%SP, %SPL;
	ld.param.u64 	%rd11, [_Z6addcolPiS_S_i_param_0];
	ld.param.u64 	%rd12, [_Z6addcolPiS_S_i_param_1];
	ld.param.u64 	%rd13, [_Z6addcolPiS_S_i_param_2];
	ld.param.u32 	%r63, [_Z6addcolPiS_S_i_param_3];
	cvta.to.global.u64 	%rd1, %rd13;
	cvta.to.global.u64 	%rd2, %rd12;
	cvta.to.global.u64 	%rd3, %rd11;
	add.u64 	%rd14, %SP, 0;
	add.u64 	%rd15, %SPL, 0;
	mov.u32 	%r1, %tid.x;
	st.local.u32 	[%rd15], %r1;
	mov.u64 	%rd16, $str;
	cvta.global.u64 	%rd17, %rd16;
	{ // callseq 1, 0
	.param .b64 param0;
	st.param.b64 	[param0], %rd17;
	.param .b64 param1;
	st.param.b64 	[param1], %rd14;
	.param .b32 retval0;
	call.uni (retval0), 
	vprintf, 
	(
	param0, 
	param1
	);
	ld.param.b32 	%r64, [retval0];
	} // callseq 1
	setp.lt.s32 	%p1, %r63, 1;
	@%p1 bra 	$L__BB2_13;
	setp.lt.u32 	%p2, %r63, 16;
	mov.b32 	%r191, 0;
	@%p2 bra 	$L__BB2_4;
	and.b32  	%r67, %r63, 2147483632;
	neg.s32 	%r189, %r67;
	mov.u32 	%r68, %ntid.x;
	add.s32 	%r188, %r1, %r68;
	shl.b32 	%r69, %r68, 1;
	add.s32 	%r187, %r1, %r69;
	mad.lo.s32 	%r186, %r68, 3, %r1;
	shl.b32 	%r70, %r68, 2;
	add.s32 	%r185, %r1, %r70;
	mad.lo.s32 	%r184, %r68, 5, %r1;
	mad.lo.s32 	%r183, %r68, 6, %r1;
	mad.lo.s32 	%r182, %r68, 7, %r1;
	shl.b32 	%r71, %r68, 3;
	add.s32 	%r181, %r1, %r71;
	mad.lo.s32 	%r180, %r68, 9, %r1;
	mad.lo.s32 	%r179, %r68, 10, %r1;
	mad.lo.s32 	%r178, %r68, 11, %r1;
	mad.lo.s32 	%r177, %r68, 12, %r1;
	mad.lo.s32 	%r176, %r68, 13, %r1;
	mad.lo.s32 	%r175, %r68, 14, %r1;
	mad.lo.s32 	%r174, %r68, 15, %r1;
	mul.wide.u32 	%rd133, %r1, 4;
$L__BB2_3:
	.pragma "nounroll";
	and.b32  	%r191, %r63, 2147483632;
	add.s64 	%rd18, %rd3, %rd133;
	ld.global.u32 	%r72, [%rd18];
	add.s64 	%rd19, %rd2, %rd133;
	ld.global.u32 	%r73, [%rd19];
	add.s32 	%r74, %r73, %r72;
	add.s64 	%rd20, %rd1, %rd133;
	st.global.u32 	[%rd20], %r74;
	mul.wide.u32 	%rd21, %r188, 4;
	add.s64 	%rd22, %rd3, %rd21;
	ld.global.u32 	%r75, [%rd22];
	add.s64 	%rd23, %rd2, %rd21;
	ld.global.u32 	%r76, [%rd23];
	add.s32 	%r77, %r76, %r75;
	add.s64 	%rd24, %rd1, %rd21;
	st.global.u32 	[%rd24], %r77;
	mul.wide.u32 	%rd25, %r187, 4;
	add.s64 	%rd26, %rd3, %rd25;
	ld.global.u32 	%r78, [%rd26];
	add.s64 	%rd27, %rd2, %rd25;
	ld.global.u32 	%r79, [%rd27];
	add.s32 	%r80, %r79, %r78;
	add.s64 	%rd28, %rd1, %rd25;
	st.global.u32 	[%rd28], %r80;
	mul.wide.u32 	%rd29, %r186, 4;
	add.s64 	%rd30, %rd3, %rd29;
	ld.global.u32 	%r81, [%rd30];
	add.s64 	%rd31, %rd2, %rd29;
	ld.global.u32 	%r82, [%rd31];
	add.s32 	%r83, %r82, %r81;
	add.s64 	%rd32, %rd1, %rd29;
	st.global.u32 	[%rd32], %r83;
	mul.wide.u32 	%rd33, %r185, 4;
	add.s64 	%rd34, %rd3, %rd33;
	ld.global.u32 	%r84, [%rd34];
	add.s64 	%rd35, %rd2, %rd33;
	ld.global.u32 	%r85, [%rd35];
	add.s32 	%r86, %r85, %r84;
	add.s64 	%rd36, %rd1, %rd33;
	st.global.u32 	[%rd36], %r86;
	mul.wide.u32 	%rd37, %r184, 4;
	add.s64 	%rd38, %rd3, %rd37;
	ld.global.u32 	%r87, [%rd38];
	add.s64 	%rd39, %rd2, %rd37;
	ld.global.u32 	%r88, [%rd39];
	add.s32 	%r89, %r88, %r87;
	add.s64 	%rd40, %rd1, %rd37;
	st.global.u32 	[%rd40], %r89;
	mul.wide.u32 	%rd41, %r183, 4;
	add.s64 	%rd42, %rd3, %rd41;
	ld.global.u32 	%r90, [%rd42];
	add.s64 	%rd43, %rd2, %rd41;
	ld.global.u32 	%r91, [%rd43];
	add.s32 	%r92, %r91, %r90;
	add.s64 	%rd44, %rd1, %rd41;
	st.global.u32 	[%rd44], %r92;
	mul.wide.u32 	%rd45, %r182, 4;
	add.s64 	%rd46, %rd3, %rd45;
	ld.global.u32 	%r93, [%rd46];
	add.s64 	%rd47, %rd2, %rd45;
	ld.global.u32 	%r94, [%rd47];
	add.s32 	%r95, %r94, %r93;
	add.s64 	%rd48, %rd1, %rd45;
	st.global.u32 	[%rd48], %r95;
	mul.wide.u32 	%rd49, %r181, 4;
	add.s64 	%rd50, %rd3, %rd49;
	ld.global.u32 	%r96, [%rd50];
	add.s64 	%rd51, %rd2, %rd49;
	ld.global.u32 	%r97, [%rd51];
	add.s32 	%r98, %r97, %r96;
	add.s64 	%rd52, %rd1, %rd49;
	st.global.u32 	[%rd52], %r98;
	mul.wide.u32 	%rd53, %r180, 4;
	add.s64 	%rd54, %rd3, %rd53;
	ld.global.u32 	%r99, [%rd54];
	add.s64 	%rd55, %rd2, %rd53;
	ld.global.u32 	%r100, [%rd55];
	add.s32 	%r101, %r100, %r99;
	add.s64 	%rd56, %rd1, %rd53;
	st.global.u32 	[%rd56], %r101;
	mul.wide.u32 	%rd57, %r179, 4;
	add.s64 	%rd58, %rd3, %rd57;
	ld.global.u32 	%r102, [%rd58];
	add.s64 	%rd59, %rd2, %rd57;
	ld.global.u32 	%r103, [%rd59];
	add.s32 	%r104, %r103, %r102;
	add.s64 	%rd60, %rd1, %rd57;
	st.global.u32 	[%rd60], %r104;
	mul.wide.u32 	%rd61, %r178, 4;
	add.s64 	%rd62, %rd3, %rd61;
	ld.global.u32 	%r105, [%rd62];
	add.s64 	%rd63, %rd2, %rd61;
	ld.global.u32 	%r106, [%rd63];
	add.s32 	%r107, %r106, %r105;
	add.s64 	%rd64, %rd1, %rd61;
	st.global.u32 	[%rd64], %r107;
	mul.wide.u32 	%rd65, %r177, 4;
	add.s64 	%rd66, %rd3, %rd65;
	ld.global.u32 	%r108, [%rd66];
	add.s64 	%rd67, %rd2, %rd65;
	ld.global.u32 	%r109, [%rd67];
	add.s32 	%r110, %r109, %r108;
	add.s64 	%rd68, %rd1, %rd65;
	st.global.u32 	[%rd68], %r110;
	mul.wide.u32 	%rd69, %r176, 4;
	add.s64 	%rd70, %rd3, %rd69;
	ld.global.u32 	%r111, [%rd70];
	add.s64 	%rd71, %rd2, %rd69;
	ld.global.u32 	%r112, [%rd71];
	add.s32 	%r113, %r112, %r111;
	add.s64 	%rd72, %rd1, %rd69;
	st.global.u32 	[%rd72], %r113;
	mul.wide.u32 	%rd73, %r175, 4;
	add.s64 	%rd74, %rd3, %rd73;
	ld.global.u32 	%r114, [%rd74];
	add.s64 	%rd75, %rd2, %rd73;
	ld.global.u32 	%r115, [%rd75];
	add.s32 	%r116, %r115, %r114;
	add.s64 	%rd76, %rd1, %rd73;
	st.global.u32 	[%rd76], %r116;
	mul.wide.u32 	%rd77, %r174, 4;
	add.s64 	%rd78, %rd3, %rd77;
	ld.global.u32 	%r117, [%rd78];
	add.s64 	%rd79, %rd2, %rd77;
	ld.global.u32 	%r118, [%rd79];
	add.s32 	%r119, %r118, %r117;
	add.s64 	%rd80, %rd1, %rd77;
	st.global.u32 	[%rd80], %r119;
	add.s32 	%r189, %r189, 16;
	mov.u32 	%r120, %ntid.x;
	shl.b32 	%r121, %r120, 4;
	add.s32 	%r188, %r188, %r121;
	add.s32 	%r187, %r187, %r121;
	add.s32 	%r186, %r186, %r121;
	add.s32 	%r185, %r185, %r121;
	add.s32 	%r184, %r184, %r121;
	add.s32 	%r183, %r183, %r121;
	add.s32 	%r182, %r182, %r121;
	add.s32 	%r181, %r181, %r121;
	add.s32 	%r180, %r180, %r121;
	add.s32 	%r179, %r179, %r121;
	add.s32 	%r178, %r178, %r121;
	add.s32 	%r177, %r177, %r121;
	add.s32 	%r176, %r176, %r121;
	add.s32 	%r175, %r175, %r121;
	add.s32 	%r174, %r174, %r121;
	mul.wide.u32 	%rd81, %r120, 64;
	add.s64 	%rd133, %rd133, %rd81;
	setp.ne.s32 	%p3, %r189, 0;
	@%p3 bra 	$L__BB2_3;
$L__BB2_4:
	and.b32  	%r52, %r63, 15;
	setp.eq.s32 	%p4, %r52, 0;
	@%p4 bra 	$L__BB2_13;
	mov.u32 	%r53, %ntid.x;
	and.b32  	%r54, %r63, 7;
	setp.lt.u32 	%p5, %r52, 8;
	@%p5 bra 	$L__BB2_7;
	mad.lo.s32 	%r122, %r191, %r53, %r1;
	mul.wide.u32 	%rd82, %r122, 4;
	add.s64 	%rd83, %rd3, %rd82;
	ld.global.u32 	%r123, [%rd83];
	add.s64 	%rd84, %rd2, %rd82;
	ld.global.u32 	%r124, [%rd84];
	add.s32 	%r125, %r124, %r123;
	add.s64 	%rd85, %rd1, %rd82;
	st.global.u32 	[%rd85], %r125;
	add.s32 	%r126, %r122, %r53;
	mul.wide.u32 	%rd86, %r126, 4;
	add.s64 	%rd87, %rd3, %rd86;
	ld.global.u32 	%r127, [%rd87];
	add.s64 	%rd88, %rd2, %rd86;
	ld.global.u32 	%r128, [%rd88];
	add.s32 	%r129, %r128, %r127;
	add.s64 	%rd89, %rd1, %rd86;
	st.global.u32 	[%rd89], %r129;
	add.s32 	%r130, %r126, %r53;
	mul.wide.u32 	%rd90, %r130, 4;
	add.s64 	%rd91, %rd3, %rd90;
	ld.global.u32 	%r131, [%rd91];
	add.s64 	%rd92, %rd2, %rd90;
	ld.global.u32 	%r132, [%rd92];
	add.s32 	%r133, %r132, %r131;
	add.s64 	%rd93, %rd1, %rd90;
	st.global.u32 	[%rd93], %r133;
	add.s32 	%r134, %r130, %r53;
	mul.wide.u32 	%rd94, %r134, 4;
	add.s64 	%rd95, %rd3, %rd94;
	ld.global.u32 	%r135, [%rd95];
	add.s64 	%rd96, %rd2, %rd94;
	ld.global.u32 	%r136, [%rd96];
	add.s32 	%r137, %r136, %r135;
	add.s64 	%rd97, %rd1, %rd94;
	st.global.u32 	[%rd97], %r137;
	add.s32 	%r138, %r134, %r53;
	mul.wide.u32 	%rd98, %r138, 4;
	add.s64 	%rd99, %rd3, %rd98;
	ld.global.u32 	%r139, [%rd99];
	add.s64 	%rd100, %rd2, %rd98;
	ld.global.u32 	%r140, [%rd100];
	add.s32 	%r141, %r140, %r139;
	add.s64 	%rd101, %rd1, %rd98;
	st.global.u32 	[%rd101], %r141;
	add.s32 	%r142, %r138, %r53;
	mul.wide.u32 	%rd102, %r142, 4;
	add.s64 	%rd103, %rd3, %rd102;
	ld.global.u32 	%r143, [%rd103];
	add.s64 	%rd104, %rd2, %rd102;
	ld.global.u32 	%r144, [%rd104];
	add.s32 	%r145, %r144, %r143;
	add.s64 	%rd105, %rd1, %rd102;
	st.global.u32 	[%rd105], %r145;
	add.s32 	%r146, %r142, %r53;
	mul.wide.u32 	%rd106, %r146, 4;
	add.s64 	%rd107, %rd3, %rd106;
	ld.global.u32 	%r147, [%rd107];
	add.s64 	%rd108, %rd2, %rd106;
	ld.global.u32 	%r148, [%rd108];
	add.s32 	%r149, %r148, %r147;
	add.s64 	%rd109, %rd1, %rd106;
	st.global.u32 	[%rd109], %r149;
	add.s32 	%r150, %r146, %r53;
	mul.wide.u32 	%rd110, %r150, 4;
	add.s64 	%rd111, %rd3, %rd110;
	ld.global.u32 	%r151, [%rd111];
	add.s64 	%rd112, %rd2, %rd110;
	ld.global.u32 	%r152, [%rd112];
	add.s32 	%r153, %r152, %r151;
	add.s64 	%rd113, %rd1, %rd110;
	st.global.u32 	[%rd113], %r153;
	add.s32 	%r191, %r191, 8;
$L__BB2_7:
	setp.eq.s32 	%p6, %r54, 0;
	@%p6 bra 	$L__BB2_13;
	and.b32  	%r57, %r63, 3;
	setp.lt.u32 	%p7, %r54, 4;
	@%p7 bra 	$L__BB2_10;
	mad.lo.s32 	%r154, %r191, %r53, %r1;
	mul.wide.u32 	%rd114, %r154, 4;
	add.s64 	%rd115, %rd3, %rd114;
	ld.global.u32 	%r155, [%rd115];
	add.s64 	%rd116, %rd2, %rd114;
	ld.global.u32 	%r156, [%rd116];
	add.s32 	%r157, %r156, %r155;
	add.s64 	%rd117, %rd1, %rd114;
	st.global.u32 	[%rd117], %r157;
	add.s32 	%r158, %r154, %r53;
	mul.wide.u32 	%rd118, %r158, 4;
	add.s64 	%rd119, %rd3, %rd118;
	ld.global.u32 	%r159, [%rd119];
	add.s64 	%rd120, %rd2, %rd118;
	ld.global.u32 	%r160, [%rd120];
	add.s32 	%r161, %r160, %r159;
	add.s64 	%rd121, %rd1, %rd118;
	st.global.u32 	[%rd121], %r161;
	add.s32 	%r162, %r158, %r53;
	mul.wide.u32 	%rd122, %r162, 4;
	add.s64 	%rd123, %rd3, %rd122;
	ld.global.u32 	%r163, [%rd123];
	add.s64 	%rd124, %rd2, %rd122;
	ld.global.u32 	%r164, [%rd124];
	add.s32 	%r165, %r164, %r163;
	add.s64 	%rd125, %rd1, %rd122;
	st.global.u32 	[%rd125], %r165;
	add.s32 	%r166, %r162, %r53;
	mul.wide.u32 	%rd126, %r166, 4;
	add.s64 	%rd127, %rd3, %rd126;
	ld.global.u32 	%r167, [%rd127];
	add.s64 	%rd128, %rd2, %rd126;
	ld.global.u32 	%r168, [%rd128];
	add.s32 	%r169, %r168, %r167;
	add.s64 	%rd129, %rd1, %rd126;
	st.global.u32 	[%rd129], %r169;
	add.s32 	%r191, %r191, 4;
$L__BB2_10:
	setp.eq.s32 	%p8, %r57, 0;
	@%p8 bra 	$L__BB2_13;
	mad.lo.s32 	%r170, %r53, %r191, %r1;
	mul.wide.u32 	%rd134, %r170, 4;
	mul.wide.u32 	%rd8, %r53, 4;
	neg.s32 	%r193, %r57;
$L__BB2_12:
	.pragma "nounroll";
	add.s64 	%rd130, %rd3, %rd134;
	ld.global.u32 	%r171, [%rd130];
	add.s64 	%rd131, %rd2, %rd134;
	ld.global.u32 	%r172, [%rd131];
	add.s32 	%r173, %r172, %r171;
	add.s64 	%rd132, %rd1, %rd134;
	st.global.u32 	[%rd132], %r173;
	add.s64 	%rd134, %rd134, %rd8;
	add.s32 	%r193, %r193, 1;
	setp.ne.s32 	%p9, %r193, 0;
	@%p9 bra 	$L__BB2_12;
$L__BB2_13:
	ret;

}


// ===== COMPILED SASS (sm_100) =====

	.target	sm_100

	.elftype	@"ET_EXEC"


//--------------------- .note.nv.tkinfo           --------------------------
	.section	.note.nv.tkinfo,"",@"SHT_NOTE"
	.sectionflags	@"SHF_NOTE_NV_TKINFO"
	.tkinfo
        /*0018*/ 	.word	0x00000002
        /*0030*/ 	.string	""
        /*0030*/ 	.string	"ptxas"
        /*0030*/ 	.string	"Cuda compilation tools, release 13.0, V13.0.88"
        /*0030*/ 	.string	"Build cuda_13.0.r13.0/compiler.36424714_0"
        /*0030*/ 	.string	"-arch sm_100 -m 64 "



//--------------------- .note.nv.cuinfo           --------------------------
	.section	.note.nv.cuinfo,"",@"SHT_NOTE"
	.sectionflags	@"SHF_NOTE_NV_CUINFO"
        /*0018*/ 	.short	0x0002
        /*001a*/ 	.short	0x0064
        /*001c*/ 	.short	0x0082
	.zero		2


//--------------------- .nv.info                  --------------------------
	.section	.nv.info,"",@"SHT_CUDA_INFO"
	.align	4


	//----- nvinfo : EIATTR_REGCOUNT
	.align		4
        /*0000*/ 	.byte	0x04, 0x2f
        /*0002*/ 	.short	(.L_2 - .L_1)
	.align		4
.L_1:
        /*0004*/ 	.word	index@(_Z6addmatPiS_S_)
        /*0008*/ 	.word	0x0000000c


	//----- nvinfo : EIATTR_FRAME_SIZE
	.align		4
.L_2:
        /*000c*/ 	.byte	0x04, 0x11
        /*000e*/ 	.short	(.L_4 - .L_3)
	.align		4
.L_3:
        /*0010*/ 	.word	index@(_Z6addmatPiS_S_)
        /*0014*/ 	.word	0x00000000


	//----- nvinfo : EIATTR_REGCOUNT
	.align		4
.L_4:
        /*0018*/ 	.byte	0x04, 0x2f
        /*001a*/ 	.short	(.L_6 - .L_5)
	.align		4
.L_5:
        /*001c*/ 	.word	index@(_Z6addrowPiS_S_i)
        /*0020*/ 	.word	0x00000018


	//----- nvinfo : EIATTR_FRAME_SIZE
	.align		4
.L_6:
        /*0024*/ 	.byte	0x04, 0x11
        /*0026*/ 	.short	(.L_8 - .L_7)
	.align		4
.L_7:
        /*0028*/ 	.word	index@(_Z6addrowPiS_S_i)
        /*002c*/ 	.word	0x00000008


	//----- nvinfo : EIATTR_REGCOUNT
	.align		4
.L_8:
        /*0030*/ 	.byte	0x04, 0x2f
        /*0032*/ 	.short	(.L_10 - .L_9)
	.align		4
.L_9:
        /*0034*/ 	.word	index@(_Z6addcolPiS_S_i)
        /*0038*/ 	.word	0x00000028


	//----- nvinfo : EIATTR_FRAME_SIZE
	.align		4
.L_10:
        /*003c*/ 	.byte	0x04, 0x11
        /*003e*/ 	.short	(.L_12 - .L_11)
	.align		4
.L_11:
        /*0040*/ 	.word	index@(_Z6addcolPiS_S_i)
        /*0044*/ 	.word	0x00000008


	//----- nvinfo : EIATTR_MIN_STACK_SIZE
	.align		4
.L_12:
        /*0048*/ 	.byte	0x04, 0x12
        /*004a*/ 	.short	(.L_14 - .L_13)
	.align		4
.L_13:
        /*004c*/ 	.word	index@(_Z6addcolPiS_S_i)
        /*0050*/ 	.word	0x00000008


	//----- nvinfo : EIATTR_MIN_STACK_SIZE
	.align		4
.L_14:
        /*0054*/ 	.byte	0x04, 0x12
        /*0056*/ 	.short	(.L_16 - .L_15)
	.align		4
.L_15:
        /*0058*/ 	.word	index@(_Z6addrowPiS_S_i)
        /*005c*/ 	.word	0x00000008


	//----- nvinfo : EIATTR_MIN_STACK_SIZE
	.align		4
.L_16:
        /*0060*/ 	.byte	0x04, 0x12
        /*0062*/ 	.short	(.L_18 - .L_17)
	.align		4
.L_17:
        /*0064*/ 	.word	index@(_Z6addmatPiS_S_)
        /*0068*/ 	.word	0x00000000
.L_18:


//--------------------- .nv.compat                --------------------------
	.section	.nv.compat,"",@"SHT_CUDA_COMPAT_INFO"
	.align	4
        /*0000*/ 	.byte	0x02, 0x09, 0x00, 0x00, 0x02, 0x02, 0x01, 0x00, 0x02, 0x05, 0x05, 0x00, 0x03, 0x07, 0x01, 0x01
        /*0010*/ 	.byte	0x02, 0x03, 0x00, 0x00, 0x02, 0x06, 0x01, 0x00, 0x04, 0x0b, 0x08, 0x00, 0x09, 0x00, 0x00, 0x00
        /*0020*/ 	.byte	0x00, 0x00, 0x00, 0x00


//--------------------- .nv.info._Z6addcolPiS_S_i --------------------------
	.section	.nv.info._Z6addcolPiS_S_i,"",@"SHT_CUDA_INFO"
	.sectionflags	@""
	.align	4


	//----- nvinfo : EIATTR_CUDA_API_VERSION
	.align		4
        /*0000*/ 	.byte	0x04, 0x37
        /*0002*/ 	.short	(.L_20 - .L_19)
.L_19:
        /*0004*/ 	.word	0x00000082


	//----- nvinfo : EIATTR_KPARAM_INFO
	.align		4
.L_20:
        /*0008*/ 	.byte	0x04, 0x17
        /*000a*/ 	.short	(.L_22 - .L_21)
.L_21:
        /*000c*/ 	.word	0x00000000
        /*0010*/ 	.short	0x0003
        /*0012*/ 	.short	0x0018
        /*0014*/ 	.byte	0x00, 0xf0, 0x11, 0x00


	//----- nvinfo : EIATTR_KPARAM_INFO
	.align		4
.L_22:
        /*0018*/ 	.byte	0x04, 0x17
        /*001a*/ 	.short	(.L_24 - .L_23)
.L_23:
        /*001c*/ 	.word	0x00000000
        /*0020*/ 	.short	0x0002
        /*0022*/ 	.short	0x0010
        /*0024*/ 	.byte	0x00, 0xf5, 0x21, 0x00


	//----- nvinfo : EIATTR_KPARAM_INFO
	.align		4
.L_24:
        /*0028*/ 	.byte	0x04, 0x17
        /*002a*/ 	.short	(.L_26 - .L_25)
.L_25:
        /*002c*/ 	.word	0x00000000
        /*0030*/ 	.short	0x0001
        /*0032*/ 	.short	0x0008
        /*0034*/ 	.byte	0x00, 0xf5, 0x21, 0x00


	//----- nvinfo : EIATTR_KPARAM_INFO
	.align		4
.L_26:
        /*0038*/ 	.byte	0x04, 0x17
        /*003a*/ 	.short	(.L_28 - .L_27)
.L_27:
        /*003c*/ 	.word	0x00000000
        /*0040*/ 	.short	0x0000
        /*0042*/ 	.short	0x0000
        /*0044*/ 	.byte	0x00, 0xf5, 0x21, 0x00


	//----- nvinfo : EIATTR_SPARSE_MMA_MASK
	.align		4
.L_28:
        /*0048*/ 	.byte	0x03, 0x50
        /*004a*/ 	.short	0x0000


	//----- nvinfo : EIATTR_MAXREG_COUNT
	.align		4
        /*004c*/ 	.byte	0x03, 0x1b
        /*004e*/ 	.short	0x00ff


	//----- nvinfo : EIATTR_EXTERNS
	.align		4
        /*0050*/ 	.byte	0x04, 0x0f
        /*0052*/ 	.short	(.L_30 - .L_29)


	//   ....[0]....
	.align		4
.L_29:
        /*0054*/ 	.word	index@(vprintf)


	//----- nvinfo : EIATTR_MERCURY_ISA_VERSION
	.align		4
.L_30:
        /*0058*/ 	.byte	0x03, 0x5f
        /*005a*/ 	.short	0x0101


	//----- nvinfo : EIATTR_VRC_CTA_INIT_COUNT
	.align		4
        /*005c*/ 	.byte	0x02, 0x4a
	.zero		1
	.zero		1


	//----- nvinfo : EIATTR_SYSCALL_OFFSETS
	.align		4
        /*0060*/ 	.byte	0x04, 0x46
        /*0062*/ 	.short	(.L_32 - .L_31)


	//   ....[0]....
.L_31:
        /*0064*/ 	.word	0x00000100


	//----- nvinfo : EIATTR_EXIT_INSTR_OFFSETS
	.align		4
.L_32:
        /*0068*/ 	.byte	0x04, 0x1c
        /*006a*/ 	.short	(.L_34 - .L_33)


	//   ....[0]....
.L_33:
        /*006c*/ 	.word	0x00000130


	//   ....[1]....
        /*0070*/ 	.word	0x00000bf0


	//   ....[2]....
        /*0074*/ 	.word	0x000010f0


	//   ....[3]....
        /*0078*/ 	.word	0x000013e0


	//   ....[4]....
        /*007c*/ 	.word	0x00001580


	//----- nvinfo : EIATTR_CRS_STACK_SIZE
	.align		4
.L_34:
        /*0080*/ 	.byte	0x04, 0x1e
        /*0082*/ 	.short	(.L_36 - .L_35)
.L_35:
        /*0084*/ 	.word	0x00000000


	//----- nvinfo : EIATTR_CBANK_PARAM_SIZE
	.align		4
.L_36:
        /*0088*/ 	.byte	0x03, 0x19
        /*008a*/ 	.short	0x001c


	//----- nvinfo : EIATTR_PARAM_CBANK
	.align		4
        /*008c*/ 	.byte	0x04, 0x0a
        /*008e*/ 	.short	(.L_38 - .L_37)
	.align		4
.L_37:
        /*0090*/ 	.word	index@(.nv.constant0._Z6addcolPiS_S_i)
        /*0094*/ 	.short	0x0380
        /*0096*/ 	.short	0x001c


	//----- nvinfo : EIATTR_SW_WAR
	.align		4
.L_38:
        /*0098*/ 	.byte	0x04, 0x36
        /*009a*/ 	.short	(.L_40 - .L_39)
.L_39:
        /*009c*/ 	.word	0x00000008
.L_40:


//--------------------- .nv.info._Z6addrowPiS_S_i --------------------------
	.section	.nv.info._Z6addrowPiS_S_i,"",@"SHT_CUDA_INFO"
	.sectionflags	@""
	.align	4


	//----- nvinfo : EIATTR_CUDA_API_VERSION
	.align		4
        /*0000*/ 	.byte	0x04, 0x37
        /*0002*/ 	.short	(.L_42 - .L_41)
.L_41:
        /*0004*/ 	.word	0x00000082


	//----- nvinfo : EIATTR_KPARAM_INFO
	.align		4
.L_42:
        /*0008*/ 	.byte	0x04, 0x17
        /*000a*/ 	.short	(.L_44 - .L_43)
.L_43:
        /*000c*/ 	.word	0x00000000
        /*0010*/ 	.short	0x0003
        /*0012*/ 	.short	0x0018
        /*0014*/ 	.byte	0x00, 0xf0, 0x11, 0x00


	//----- nvinfo : EIATTR_KPARAM_INFO
	.align		4
.L_44:
        /*0018*/ 	.byte	0x04, 0x17
        /*001a*/ 	.short	(.L_46 - .L_45)
.L_45:
        /*001c*/ 	.word	0x00000000
        /*0020*/ 	.short	0x0002
        /*0022*/ 	.short	0x0010
        /*0024*/ 	.byte	0x00, 0xf5, 0x21, 0x00


	//----- nvinfo : EIATTR_KPARAM_INFO
	.align		4
.L_46:
        /*0028*/ 	.byte	0x04, 0x17
        /*002a*/ 	.short	(.L_48 - .L_47)
.L_47:
        /*002c*/ 	.word	0x00000000
        /*0030*/ 	.short	0x0001
        /*0032*/ 	.short	0x0008
        /*0034*/ 	.byte	0x00, 0xf5, 0x21, 0x00


	//----- nvinfo : EIATTR_KPARAM_INFO
	.align		4
.L_48:
        /*0038*/ 	.byte	0x04, 0x17
        /*003a*/ 	.short	(.L_50 - .L_49)
.L_49:
        /*003c*/ 	.word	0x00000000
        /*0040*/ 	.short	0x0000
        /*0042*/ 	.short	0x0000
        /*0044*/ 	.byte	0x00, 0xf5, 0x21, 0x00


	//----- nvinfo : EIATTR_SPARSE_MMA_MASK
	.align		4
.L_50:
        /*0048*/ 	.byte	0x03, 0x50
        /*004a*/ 	.short	0x0000


	//----- nvinfo : EIATTR_MAXREG_COUNT
	.align		4
        /*004c*/ 	.byte	0x03, 0x1b
        /*004e*/ 	.short	0x00ff


	//----- nvinfo : EIATTR_EXTERNS
	.align		4
        /*0050*/ 	.byte	0x04, 0x0f
        /*0052*/ 	.short	(.L_52 - .L_51)


	//   ....[0]....
	.align		4
.L_51:
        /*0054*/ 	.word	index@(vprintf)


	//----- nvinfo : EIATTR_MERCURY_ISA_VERSION
	.align		4
.L_52:
        /*0058*/ 	.byte	0x03, 0x5f
        /*005a*/ 	.short	0x0101


	//----- nvinfo : EIATTR_VRC_CTA_INIT_COUNT
	.align		4
        /*005c*/ 	.byte	0x02, 0x4a
	.zero		1
	.zero		1


	//----- nvinfo : EIATTR_SYSCALL_OFFSETS
	.align		4
        /*0060*/ 	.byte	0x04, 0x46
        /*0062*/ 	.short	(.L_54 - .L_53)


	//   ....[0]....
.L_53:
        /*0064*/ 	.word	0x000000e0


	//----- nvinfo : EIATTR_EXIT_INSTR_OFFSETS
	.align		4
.L_54:
        /*0068*/ 	.byte	0x04, 0x1c
        /*006a*/ 	.short	(.L_56 - .L_55)


	//   ....[0]....
.L_55:
        /*006c*/ 	.word	0x00000110


	//   ....[1]....
        /*0070*/ 	.word	0x000007b0


	//   ....[2]....
        /*0074*/ 	.word	0x00000c20


	//   ....[3]....
        /*0078*/ 	.word	0x00000f90


	//   ....[4]....
        /*007c*/ 	.word	0x000011c0


	//----- nvinfo : EIATTR_CRS_STACK_SIZE
	.align		4
.L_56:
        /*0080*/ 	.byte	0x04, 0x1e
        /*0082*/ 	.short	(.L_58 - .L_57)
.L_57:
        /*0084*/ 	.word	0x00000000


	//----- nvinfo : EIATTR_CBANK_PARAM_SIZE
	.align		4
.L_58:
        /*0088*/ 	.byte	0x03, 0x19
        /*008a*/ 	.short	0x001c


	//----- nvinfo : EIATTR_PARAM_CBANK
	.align		4
        /*008c*/ 	.byte	0x04, 0x0a
        /*008e*/ 	.short	(.L_60 - .L_59)
	.align		4
.L_59:
        /*0090*/ 	.word	index@(.nv.constant0._Z6addrowPiS_S_i)
        /*0094*/ 	.short	0x0380
        /*0096*/ 	.short	0x001c


	//----- nvinfo : EIATTR_SW_WAR
	.align		4
.L_60:
        /*0098*/ 	.byte	0x04, 0x36
        /*009a*/ 	.short	(.L_62 - .L_61)
.L_61:
        /*009c*/ 	.word	0x00000008
.L_62:


//--------------------- .nv.info._Z6addmatPiS_S_  --------------------------
	.section	.nv.info._Z6addmatPiS_S_,"",@"SHT_CUDA_INFO"
	.sectionflags	@""
	.align	4


	//----- nvinfo : EIATTR_CUDA_API_VERSION
	.align		4
        /*0000*/ 	.byte	0x04, 0x37
        /*0002*/ 	.short	(.L_64 - .L_63)
.L_63:
        /*0004*/ 	.word	0x00000082


	//----- nvinfo : EIATTR_KPARAM_INFO
	.align		4
.L_64:
        /*0008*/ 	.byte	0x04, 0x17
        /*000a*/ 	.short	(.L_66 - .L_65)
.L_65:
        /*000c*/ 	.word	0x00000000
        /*0010*/ 	.short	0x0002
        /*0012*/ 	.short	0x0010
        /*0014*/ 	.byte	0x00, 0xf5, 0x21, 0x00


	//----- nvinfo : EIATTR_KPARAM_INFO
	.align		4
.L_66:
        /*0018*/ 	.byte	0x04, 0x17
        /*001a*/ 	.short	(.L_68 - .L_67)
.L_67:
        /*001c*/ 	.word	0x00000000
        /*0020*/ 	.short	0x0001
        /*0022*/ 	.short	0x0008
        /*0024*/ 	.byte	0x00, 0xf5, 0x21, 0x00


	//----- nvinfo : EIATTR_KPARAM_INFO
	.align		4
.L_68:
        /*0028*/ 	.byte	0x04, 0x17
        /*002a*/ 	.short	(.L_70 - .L_69)
.L_69:
        /*002c*/ 	.word	0x00000000
        /*0030*/ 	.short	0x0000
        /*0032*/ 	.short	0x0000
        /*0034*/ 	.byte	0x00, 0xf5, 0x21, 0x00


	//----- nvinfo : EIATTR_SPARSE_MMA_MASK
	.align		4
.L_70:
        /*0038*/ 	.byte	0x03, 0x50
        /*003a*/ 	.short	0x0000


	//----- nvinfo : EIATTR_MAXREG_COUNT
	.align		4
        /*003c*/ 	.byte	0x03, 0x1b
        /*003e*/ 	.short	0x00ff


	//----- nvinfo : EIATTR_MERCURY_ISA_VERSION
	.align		4
        /*0040*/ 	.byte	0x03, 0x5f
        /*0042*/ 	.short	0x0101


	//----- nvinfo : EIATTR_VRC_CTA_INIT_COUNT
	.align		4
        /*0044*/ 	.byte	0x02, 0x4a
	.zero		1
	.zero		1


	//----- nvinfo : EIATTR_EXIT_INSTR_OFFSETS
	.align		4
        /*0048*/ 	.byte	0x04, 0x1c
        /*004a*/ 	.short	(.L_72 - .L_71)


	//   ....[0]....
.L_71:
        /*004c*/ 	.word	0x00000100


	//----- nvinfo : EIATTR_CBANK_PARAM_SIZE
	.align		4
.L_72:
        /*0050*/ 	.byte	0x03, 0x19
        /*0052*/ 	.short	0x0018


	//----- nvinfo : EIATTR_PARAM_CBANK
	.align		4
        /*0054*/ 	.byte	0x04, 0x0a
        /*0056*/ 	.short	(.L_74 - .L_73)
	.align		4
.L_73:
        /*0058*/ 	.word	index@(.nv.constant0._Z6addmatPiS_S_)
        /*005c*/ 	.short	0x0380
        /*005e*/ 	.short	0x0018


	//----- nvinfo : EIATTR_SW_WAR
	.align		4
.L_74:
        /*0060*/ 	.byte	0x04, 0x36
        /*0062*/ 	.short	(.L_76 - .L_75)
.L_75:
        /*0064*/ 	.word	0x00000008
.L_76:


//--------------------- .nv.callgraph             --------------------------
	.section	.nv.callgraph,"",@"SHT_CUDA_CALLGRAPH"
	.align	4
	.sectionentsize	8
	.align		4
        /*0000*/ 	.word	0x00000000
	.align		4
        /*0004*/ 	.word	0xffffffff
	.align		4
        /*0008*/ 	.word	index@(_Z6addcolPiS_S_i)
	.align		4
        /*000c*/ 	.word	index@(vprintf)
	.align		4
        /*0010*/ 	.word	index@(_Z6addrowPiS_S_i)
	.align		4
        /*0014*/ 	.word	index@(vprintf)
	.align		4
        /*0018*/ 	.word	0x00000000
	.align		4
        /*001c*/ 	.word	0xfffffffe
	.align		4
        /*0020*/ 	.word	0x00000000
	.align		4
        /*0024*/ 	.word	0xfffffffd
	.align		4
        /*0028*/ 	.word	0x00000000
	.align		4
        /*002c*/ 	.word	0xfffffffc


//--------------------- .nv.constant4             --------------------------
	.section	.nv.constant4,"a",@progbits
	.align	8
	.align		8
.nv.constant4:
        /*0000*/ 	.dword	vprintf
	.align		8
        /*0008*/ 	.dword	$str


//--------------------- .text._Z6addcolPiS_S_i    --------------------------
	.section	.text._Z6addcolPiS_S_i,"ax",@progbits
	.align	128
        .global         _Z6addcolPiS_S_i
        .type           _Z6addcolPiS_S_i,@function
        .size           _Z6addcolPiS_S_i,(.L_x_16 - _Z6addcolPiS_S_i)
        .other          _Z6addcolPiS_S_i,@"STO_CUDA_ENTRY STV_DEFAULT"
_Z6addcolPiS_S_i:
.text._Z6addcolPiS_S_i:
[----:B------:R-:W0:Y:S01]  /*0000*/  LDC R1, c[0x0][0x37c] ;  /* 0x0000df00ff017b82 */ /* 0x000e220000000800 */
[----:B------:R-:W1:Y:S01]  /*0010*/  S2R R2, SR_TID.X ;  /* 0x0000000000027919 */ /* 0x000e620000002100 */
[----:B0-----:R-:W-:Y:S01]  /*0020*/  IADD3 R1, PT, PT, R1, -0x8, RZ ;  /* 0xfffffff801017810 */ /* 0x001fe20007ffe0ff */
[----:B------:R-:W0:Y:S01]  /*0030*/  LDCU UR4, c[0x0][0x2f8] ;  /* 0x00005f00ff0477ac */ /* 0x000e220008000800 */
[----:B------:R-:W-:Y:S01]  /*0040*/  MOV R0, 0x0 ;  /* 0x0000000000007802 */ /* 0x000fe20000000f00 */
[----:B------:R-:W2:Y:S03]  /*0050*/  LDCU.64 UR6, c[0x4][0x8] ;  /* 0x01000100ff0677ac */ /* 0x000ea60008000a00 */
[----:B------:R3:W4:Y:S01]  /*0060*/  LDC.64 R8, c[0x4][R0] ;  /* 0x0100000000087b82 */ /* 0x0007220000000a00 */
[----:B------:R-:W5:Y:S01]  /*0070*/  LDCU UR5, c[0x0][0x2fc] ;  /* 0x00005f80ff0577ac */ /* 0x000f620008000800 */
[----:B------:R-:W1:Y:S01]  /*0080*/  LDCU.64 UR40, c[0x0][0x390] ;  /* 0x00007200ff2877ac */ /* 0x000e620008000a00 */
[----:B------:R-:W3:Y:S01]  /*0090*/  LDCU.128 UR36, c[0x0][0x380] ;  /* 0x00007000ff2477ac */ /* 0x000ee20008000c00 */
[----:B0-----:R-:W-:-:S02]  /*00a0*/  IADD3 R6, P0, PT, R1, UR4, RZ ;  /* 0x0000000401067c10 */ /* 0x001fc4000ff1e0ff */
[----:B--2---:R-:W-:Y:S02]  /*00b0*/  MOV R4, UR6 ;  /* 0x0000000600047c02 */ /* 0x004fe40008000f00 */
[----:B------:R-:W-:Y:S02]  /*00c0*/  MOV R5, UR7 ;  /* 0x0000000700057c02 */ /* 0x000fe40008000f00 */
[----:B-----5:R-:W-:Y:S01]  /*00d0*/  IADD3.X R7, PT, PT, RZ, UR5, RZ, P0, !PT ;  /* 0x00000005ff077c10 */ /* 0x020fe200087fe4ff */
[----:B-1----:R0:W-:Y:S06]  /*00e0*/  STL [R1], R2 ;  /* 0x0000000201007387 */ /* 0x0021ec0000100800 */
[----:B------:R-:W-:-:S07]  /*00f0*/  LEPC R20, `(.L_x_0) ;  /* 0x000000001014794e */ /* 0x000fce0000000000 */
[----:B0--34-:R-:W-:Y:S05]  /*0100*/  CALL.ABS.NOINC R8 ;  /* 0x0000000008007343 */ /* 0x019fea0003c00000 */
.L_x_0:
[----:B------:R-:W0:Y:S02]  /*0110*/  LDC R0, c[0x0][0x398] ;  /* 0x0000e600ff007b82 */ /* 0x000e240000000800 */
[----:B0-----:R-:W-:-:S13]  /*0120*/  ISETP.GE.AND P0, PT, R0, 0x1, PT ;  /* 0x000000010000780c */ /* 0x001fda0003f06270 */
[----:B------:R-:W-:Y:S05]  /*0130*/  @!P0 EXIT ;  /* 0x000000000000894d */ /* 0x000fea0003800000 */
[----:B------:R-:W0:Y:S01]  /*0140*/  LDC.64 R12, c[0x0][0x358] ;  /* 0x0000d600ff0c7b82 */ /* 0x000e220000000a00 */
[----:B------:R-:W-:Y:S01]  /*0150*/  ISETP.GE.U32.AND P0, PT, R0, 0x10, PT ;  /* 0x000000100000780c */ /* 0x000fe20003f06070 */
[----:B------:R-:W-:-:S12]  /*0160*/  HFMA2 R4, -RZ, RZ, 0, 0 ;  /* 0x00000000ff047431 */ /* 0x000fd800000001ff */
[----:B------:R-:W-:Y:S05]  /*0170*/  @!P0 BRA `(.L_x_1) ;  /* 0x0000000800988947 */ /* 0x000fea0003800000 */
[----:B------:R-:W1:Y:S01]  /*0180*/  LDC R15, c[0x0][0x360] ;  /* 0x0000d800ff0f7b82 */ /* 0x000e620000000800 */
[----:B------:R-:W-:Y:S01]  /*0190*/  LOP3.LUT R3, R0, 0x7ffffff0, RZ, 0xc0, !PT ;  /* 0x7ffffff000037812 */ /* 0x000fe200078ec0ff */
[----:B------:R-:W-:Y:S01]  /*01a0*/  BSSY.RECONVERGENT B0, `(.L_x_2) ;  /* 0x00000a2000007945 */ /* 0x000fe20003800200 */
[C---:B------:R-:W-:Y:S02]  /*01b0*/  IMAD.WIDE.U32 R16, R2.reuse, 0x4, RZ ;  /* 0x0000000402107825 */ /* 0x040fe400078e00ff */
[----:B------:R-:W-:Y:S02]  /*01c0*/  IADD3 R36, PT, PT, -R3, RZ, RZ ;  /* 0x000000ff03247210 */ /* 0x000fe40007ffe1ff */
[----:B-1----:R-:W-:Y:S01]  /*01d0*/  IMAD.IADD R4, R2, 0x1, R15 ;  /* 0x0000000102047824 */ /* 0x002fe200078e020f */
[CC--:B------:R-:W-:Y:S01]  /*01e0*/  LEA R5, R15.reuse, R2.reuse, 0x1 ;  /* 0x000000020f057211 */ /* 0x0c0fe200078e08ff */
[C-C-:B------:R-:W-:Y:S01]  /*01f0*/  IMAD R6, R15.reuse, 0x3, R2.reuse ;  /* 0x000000030f067824 */ /* 0x140fe200078e0202 */
[CC--:B------:R-:W-:Y:S01]  /*0200*/  LEA R7, R15.reuse, R2.reuse, 0x2 ;  /* 0x000000020f077211 */ /* 0x0c0fe200078e10ff */
[C-C-:B------:R-:W-:Y:S01]  /*0210*/  IMAD R8, R15.reuse, 0x5, R2.reuse ;  /* 0x000000050f087824 */ /* 0x140fe200078e0202 */
[C---:B------:R-:W-:Y:S01]  /*0220*/  LEA R11, R15.reuse, R2, 0x3 ;  /* 0x000000020f0b7211 */ /* 0x040fe200078e18ff */
[----:B------:R-:W-:-:S02]  /*0230*/  IMAD R9, R15, 0x6, R2 ;  /* 0x000000060f097824 */ /* 0x000fc400078e0202 */
[C-C-:B------:R-:W-:Y:S02]  /*0240*/  IMAD R10, R15.reuse, 0x7, R2.reuse ;  /* 0x000000070f0a7824 */ /* 0x140fe400078e0202 */
[C-C-:B------:R-:W-:Y:S02]  /*0250*/  IMAD R31, R15.reuse, 0x9, R2.reuse ;  /* 0x000000090f1f7824 */ /* 0x140fe400078e0202 */
[C-C-:B------:R-:W-:Y:S02]  /*0260*/  IMAD R33, R15.reuse, 0xa, R2.reuse ;  /* 0x0000000a0f217824 */ /* 0x140fe400078e0202 */
[C-C-:B------:R-:W-:Y:S02]  /*0270*/  IMAD R35, R15.reuse, 0xb, R2.reuse ;  /* 0x0000000b0f237824 */ /* 0x140fe400078e0202 */
[C-C-:B------:R-:W-:Y:S02]  /*0280*/  IMAD R37, R15.reuse, 0xc, R2.reuse ;  /* 0x0000000c0f257824 */ /* 0x140fe400078e0202 */
[----:B------:R-:W-:-:S02]  /*0290*/  IMAD R30, R15, 0xd, R2 ;  /* 0x0000000d0f1e7824 */ /* 0x000fc400078e0202 */
[C-C-:B------:R-:W-:Y:S02]  /*02a0*/  IMAD R32, R15.reuse, 0xe, R2.reuse ;  /* 0x0000000e0f207824 */ /* 0x140fe400078e0202 */
[----:B------:R-:W-:-:S07]  /*02b0*/  IMAD R34, R15, 0xf, R2 ;  /* 0x0000000f0f227824 */ /* 0x000fce00078e0202 */
.L_x_3:
[C---:B0-----:R-:W-:Y:S01]  /*02c0*/  R2UR UR4, R12.reuse ;  /* 0x000000000c0472ca */ /* 0x041fe200000e0000 */
[----:B------:R-:W0:Y:S01]  /*02d0*/  LDC.64 R20, c[0x0][0x388] ;  /* 0x0000e200ff147b82 */ /* 0x000e220000000a00 */
[C---:B------:R-:W-:Y:S02]  /*02e0*/  R2UR UR5, R13.reuse ;  /* 0x000000000d0572ca */ /* 0x040fe400000e0000 */
[----:B------:R-:W-:Y:S02]  /*02f0*/  R2UR UR6, R12 ;  /* 0x000000000c0672ca */ /* 0x000fe400000e0000 */
[----:B------:R-:W-:Y:S02]  /*0300*/  R2UR UR7, R13 ;  /* 0x000000000d0772ca */ /* 0x000fe400000e0000 */
[C---:B-1----:R-:W-:Y:S01]  /*0310*/  IADD3 R22, P1, PT, R16.reuse, UR38, RZ ;  /* 0x0000002610167c10 */ /* 0x042fe2000ff3e0ff */
[----:B------:R-:W1:Y:S01]  /*0320*/  LDC.64 R14, c[0x0][0x380] ;  /* 0x0000e000ff0e7b82 */ /* 0x000e620000000a00 */
[----:B------:R-:W-:-:S02]  /*0330*/  IADD3 R18, P0, PT, R16, UR36, RZ ;  /* 0x0000002410127c10 */ /* 0x000fc4000ff1e0ff */
[C---:B------:R-:W-:Y:S02]  /*0340*/  IADD3.X R23, PT, PT, R17.reuse, UR39, RZ, P1, !PT ;  /* 0x0000002711177c10 */ /* 0x040fe40008ffe4ff */
[----:B------:R-:W-:-:S05]  /*0350*/  IADD3.X R19, PT, PT, R17, UR37, RZ, P0, !PT ;  /* 0x0000002511137c10 */ /* 0x000fca00087fe4ff */
[----:B------:R-:W2:Y:S04]  /*0360*/  LDG.E R18, desc[UR4][R18.64] ;  /* 0x0000000412127981 */ /* 0x000ea8000c1e1900 */
[----:B------:R-:W2:Y:S01]  /*0370*/  LDG.E R23, desc[UR6][R22.64] ;  /* 0x0000000616177981 */ /* 0x000ea2000c1e1900 */
[----:B------:R-:W-:Y:S01]  /*0380*/  R2UR UR8, R12 ;  /* 0x000000000c0872ca */ /* 0x000fe200000e0000 */
[----:B0-----:R-:W-:Y:S01]  /*0390*/  IMAD.WIDE.U32 R24, R4, 0x4, R20 ;  /* 0x0000000404187825 */ /* 0x001fe200078e0014 */
[----:B------:R-:W-:Y:S02]  /*03a0*/  R2UR UR9, R13 ;  /* 0x000000000d0972ca */ /* 0x000fe400000e0000 */
[----:B------:R-:W-:-:S04]  /*03b0*/  IADD3 R26, P0, PT, R16, UR40, RZ ;  /* 0x00000028101a7c10 */ /* 0x000fc8000ff1e0ff */
[----:B------:R-:W-:Y:S01]  /*03c0*/  IADD3.X R27, PT, PT, R17, UR41, RZ, P0, !PT ;  /* 0x00000029111b7c10 */ /* 0x000fe200087fe4ff */
[----:B--2---:R-:W-:Y:S02]  /*03d0*/  IMAD.IADD R29, R18, 0x1, R23 ;  /* 0x00000001121d7824 */ /* 0x004fe400078e0217 */
[----:B-1----:R-:W-:-:S03]  /*03e0*/  IMAD.WIDE.U32 R18, R4, 0x4, R14 ;  /* 0x0000000404127825 */ /* 0x002fc600078e000e */
[----:B------:R0:W-:Y:S04]  /*03f0*/  STG.E desc[UR4][R26.64], R29 ;  /* 0x0000001d1a007986 */ /* 0x0001e8000c101904 */
[----:B------:R1:W2:Y:S04]  /*0400*/  LDG.E R22, desc[UR6][R18.64] ;  /* 0x0000000612167981 */ /* 0x0002a8000c1e1900 */
[----:B------:R-:W2:Y:S01]  /*0410*/  LDG.E R25, desc[UR8][R24.64] ;  /* 0x0000000818197981 */ /* 0x000ea2000c1e1900 */
[C---:B0-----:R-:W-:Y:S01]  /*0420*/  IMAD.WIDE.U32 R28, R5.reuse, 0x4, R14 ;  /* 0x00000004051c7825 */ /* 0x041fe200078e000e */
[----:B-1----:R-:W0:Y:S03]  /*0430*/  LDC.64 R18, c[0x0][0x390] ;  /* 0x0000e400ff127b82 */ /* 0x002e260000000a00 */
[----:B------:R-:W-:Y:S01]  /*0440*/  IMAD.WIDE.U32 R26, R5, 0x4, R20 ;  /* 0x00000004051a7825 */ /* 0x000fe200078e0014 */
[----:B--2---:R-:W-:-:S03]  /*0450*/  IADD3 R25, PT, PT, R22, R25, RZ ;  /* 0x0000001916197210 */ /* 0x004fc60007ffe0ff */
[----:B0-----:R-:W-:-:S05]  /*0460*/  IMAD.WIDE.U32 R22, R4, 0x4, R18 ;  /* 0x0000000404167825 */ /* 0x001fca00078e0012 */
[----:B------:R0:W-:Y:S04]  /*0470*/  STG.E desc[UR4][R22.64], R25 ;  /* 0x0000001916007986 */ /* 0x0001e8000c101904 */
[----:B------:R-:W2:Y:S04]  /*0480*/  LDG.E R28, desc[UR6][R28.64] ;  /* 0x000000061c1c7981 */ /* 0x000ea8000c1e1900 */
[----:B------:R-:W2:Y:S01]  /*0490*/  LDG.E R27, desc[UR8][R26.64] ;  /* 0x000000081a1b7981 */ /* 0x000ea2000c1e1900 */
[----:B0-----:R-:W-:-:S04]  /*04a0*/  IMAD.WIDE.U32 R24, R6, 0x4, R14 ;  /* 0x0000000406187825 */ /* 0x001fc800078e000e */
[----:B------:R-:W-:Y:S01]  /*04b0*/  IMAD.WIDE.U32 R22, R6, 0x4, R20 ;  /* 0x0000000406167825 */ /* 0x000fe200078e0014 */
[----:B--2---:R-:W-:-:S03]  /*04c0*/  IADD3 R29, PT, PT, R28, R27, RZ ;  /* 0x0000001b1c1d7210 */ /* 0x004fc60007ffe0ff */
[----:B------:R-:W-:-:S05]  /*04d0*/  IMAD.WIDE.U32 R26, R5, 0x4, R18 ;  /* 0x00000004051a7825 */ /* 0x000fca00078e0012 */
        /* <DEDUP_REMOVED lines=25> */
[----:B------:R-:W-:-:S04]  /*0670*/  IMAD.WIDE.U32 R22, R10, 0x4, R20 ;  /* 0x000000040a167825 */ /* 0x000fc800078e0014 */
[----:B--2---:R-:W-:Y:S02]  /*0680*/  IMAD.IADD R29, R28, 0x1, R27 ;  /* 0x000000011c1d7824 */ /* 0x004fe400078e021b */
        /* <DEDUP_REMOVED lines=46> */
[----:B0-----:R-:W-:Y:S01]  /*0970*/  IMAD.WIDE.U32 R26, R32, 0x4, R14 ;  /* 0x00000004201a7825 */ /* 0x001fe200078e000e */
[----:B--2---:R-:W-:-:S03]  /*0980*/  IADD3 R28, PT, PT, R22, R25, RZ ;  /* 0x00000019161c7210 */ /* 0x004fc60007ffe0ff */
[----:B------:R-:W-:-:S05]  /*0990*/  IMAD.WIDE.U32 R24, R30, 0x4, R18 ;  /* 0x000000041e187825 */ /* 0x000fca00078e0012 */
[----:B------:R0:W-:Y:S04]  /*09a0*/  STG.E desc[UR4][R24.64], R28 ;  /* 0x0000001c18007986 */ /* 0x0001e8000c101904 */
[----:B------:R-:W2:Y:S01]  /*09b0*/  LDG.E R26, desc[UR6][R26.64] ;  /* 0x000000061a1a7981 */ /* 0x000ea2000c1e1900 */
[----:B0-----:R-:W-:-:S06]  /*09c0*/  IMAD.WIDE.U32 R28, R32, 0x4, R20 ;  /* 0x00000004201c7825 */ /* 0x001fcc00078e0014 */
[----:B------:R-:W2:Y:S01]  /*09d0*/  LDG.E R29, desc[UR8][R28.64] ;  /* 0x000000081c1d7981 */ /* 0x000ea2000c1e1900 */
[----:B------:R-:W-:-:S04]  /*09e0*/  IMAD.WIDE.U32 R22, R32, 0x4, R18 ;  /* 0x0000000420167825 */ /* 0x000fc800078e0012 */
[----:B------:R-:W-:-:S04]  /*09f0*/  IMAD.WIDE.U32 R14, R34, 0x4, R14 ;  /* 0x00000004220e7825 */ /* 0x000fc800078e000e */
[----:B------:R-:W-:Y:S01]  /*0a00*/  IMAD.WIDE.U32 R20, R34, 0x4, R20 ;  /* 0x0000000422147825 */ /* 0x000fe200078e0014 */
[----:B------:R-:W0:Y:S01]  /*0a10*/  LDC R24, c[0x0][0x360] ;  /* 0x0000d800ff187b82 */ /* 0x000e220000000800 */
[----:B--2---:R-:W-:-:S05]  /*0a20*/  IADD3 R29, PT, PT, R26, R29, RZ ;  /* 0x0000001d1a1d7210 */ /* 0x004fca0007ffe0ff */
[----:B------:R1:W-:Y:S04]  /*0a30*/  STG.E desc[UR4][R22.64], R29 ;  /* 0x0000001d16007986 */ /* 0x0003e8000c101904 */
[----:B------:R-:W2:Y:S04]  /*0a40*/  LDG.E R14, desc[UR6][R14.64] ;  /* 0x000000060e0e7981 */ /* 0x000ea8000c1e1900 */
[----:B------:R-:W2:Y:S01]  /*0a50*/  LDG.E R21, desc[UR8][R20.64] ;  /* 0x0000000814157981 */ /* 0x000ea2000c1e1900 */
[----:B------:R-:W-:-:S04]  /*0a60*/  IADD3 R36, PT, PT, R36, 0x10, RZ ;  /* 0x0000001024247810 */ /* 0x000fc80007ffe0ff */
[----:B------:R-:W-:Y:S01]  /*0a70*/  ISETP.NE.AND P0, PT, R36, RZ, PT ;  /* 0x000000ff2400720c */ /* 0x000fe20003f05270 */
[----:B------:R-:W-:Y:S01]  /*0a80*/  IMAD.WIDE.U32 R18, R34, 0x4, R18 ;  /* 0x0000000422127825 */ /* 0x000fe200078e0012 */
[C---:B0-----:R-:W-:Y:S02]  /*0a90*/  LEA R4, R24.reuse, R4, 0x4 ;  /* 0x0000000418047211 */ /* 0x041fe400078e20ff */
[C---:B------:R-:W-:Y:S01]  /*0aa0*/  LEA R6, R24.reuse, R6, 0x4 ;  /* 0x0000000618067211 */ /* 0x040fe200078e20ff */
[C---:B------:R-:W-:Y:S01]  /*0ab0*/  IMAD.WIDE.U32 R16, R24.reuse, 0x40, R16 ;  /* 0x0000004018107825 */ /* 0x040fe200078e0010 */
[C---:B------:R-:W-:Y:S02]  /*0ac0*/  LEA R7, R24.reuse, R7, 0x4 ;  /* 0x0000000718077211 */ /* 0x040fe400078e20ff */
[C---:B------:R-:W-:Y:S01]  /*0ad0*/  LEA R8, R24.reuse, R8, 0x4 ;  /* 0x0000000818087211 */ /* 0x040fe200078e20ff */
[C---:B------:R-:W-:Y:S01]  /*0ae0*/  IMAD R5, R24.reuse, 0x10, R5 ;  /* 0x0000001018057824 */ /* 0x040fe200078e0205 */
[C---:B------:R-:W-:Y:S01]  /*0af0*/  LEA R9, R24.reuse, R9, 0x4 ;  /* 0x0000000918097211 */ /* 0x040fe200078e20ff */
[C---:B------:R-:W-:Y:S01]  /*0b00*/  IMAD R11, R24.reuse, 0x10, R11 ;  /* 0x00000010180b7824 */ /* 0x040fe200078e020b */
[C---:B------:R-:W-:Y:S01]  /*0b10*/  LEA R10, R24.reuse, R10, 0x4 ;  /* 0x0000000a180a7211 */ /* 0x040fe200078e20ff */
[C---:B------:R-:W-:Y:S01]  /*0b20*/  IMAD R32, R24.reuse, 0x10, R32 ;  /* 0x0000001018207824 */ /* 0x040fe200078e0220 */
[----:B------:R-:W-:-:S02]  /*0b30*/  LEA R31, R24, R31, 0x4 ;  /* 0x0000001f181f7211 */ /* 0x000fc400078e20ff */
[C---:B------:R-:W-:Y:S02]  /*0b40*/  LEA R33, R24.reuse, R33, 0x4 ;  /* 0x0000002118217211 */ /* 0x040fe400078e20ff */
[C---:B------:R-:W-:Y:S02]  /*0b50*/  LEA R35, R24.reuse, R35, 0x4 ;  /* 0x0000002318237211 */ /* 0x040fe400078e20ff */
[C---:B------:R-:W-:Y:S02]  /*0b60*/  LEA R37, R24.reuse, R37, 0x4 ;  /* 0x0000002518257211 */ /* 0x040fe400078e20ff */
[C---:B------:R-:W-:Y:S02]  /*0b70*/  LEA R30, R24.reuse, R30, 0x4 ;  /* 0x0000001e181e7211 */ /* 0x040fe400078e20ff */
[----:B------:R-:W-:Y:S02]  /*0b80*/  LEA R34, R24, R34, 0x4 ;  /* 0x0000002218227211 */ /* 0x000fe400078e20ff */
[----:B--2---:R-:W-:-:S05]  /*0b90*/  IADD3 R25, PT, PT, R14, R21, RZ ;  /* 0x000000150e197210 */ /* 0x004fca0007ffe0ff */
[----:B------:R1:W-:Y:S01]  /*0ba0*/  STG.E desc[UR4][R18.64], R25 ;  /* 0x0000001912007986 */ /* 0x0003e2000c101904 */
[----:B------:R-:W-:Y:S05]  /*0bb0*/  @P0 BRA `(.L_x_3) ;  /* 0xfffffff400c00947 */ /* 0x000fea000383ffff */
[----:B------:R-:W-:Y:S05]  /*0bc0*/  BSYNC.RECONVERGENT B0 ;  /* 0x0000000000007941 */ /* 0x000fea0003800200 */
.L_x_2:
[----:B------:R-:W-:-:S07]  /*0bd0*/  MOV R4, R3 ;  /* 0x0000000300047202 */ /* 0x000fce0000000f00 */
.L_x_1:
[----:B------:R-:W-:-:S13]  /*0be0*/  LOP3.LUT P0, R3, R0, 0xf, RZ, 0xc0, !PT ;  /* 0x0000000f00037812 */ /* 0x000fda000780c0ff */
[----:B------:R-:W-:Y:S05]  /*0bf0*/  @!P0 EXIT ;  /* 0x000000000000894d */ /* 0x000fea0003800000 */
[----:B------:R-:W-:Y:S02]  /*0c00*/  ISETP.GE.U32.AND P0, PT, R3, 0x8, PT ;  /* 0x000000080300780c */ /* 0x000fe40003f06070 */
[----:B------:R-:W2:Y:S01]  /*0c10*/  LDC R3, c[0x0][0x360] ;  /* 0x0000d800ff037b82 */ /* 0x000ea20000000800 */
[----:B------:R-:W-:-:S04]  /*0c20*/  LOP3.LUT R5, R0, 0x7, RZ, 0xc0, !PT ;  /* 0x0000000700057812 */ /* 0x000fc800078ec0ff */
[----:B------:R-:W-:-:S06]  /*0c30*/  ISETP.NE.AND P1, PT, R5, RZ, PT ;  /* 0x000000ff0500720c */ /* 0x000fcc0003f25270 */
[----:B------:R-:W-:Y:S07]  /*0c40*/  @!P0 BRA `(.L_x_4) ;  /* 0x0000000400288947 */ /* 0x000fee0003800000 */
[----:B------:R-:W3:Y:S01]  /*0c50*/  LDC.64 R6, c[0x0][0x380] ;  /* 0x0000e000ff067b82 */ /* 0x000ee20000000a00 */
[----:B0-----:R-:W-:Y:S01]  /*0c60*/  R2UR UR4, R12 ;  /* 0x000000000c0472ca */ /* 0x001fe200000e0000 */
[----:B-12---:R-:W-:Y:S01]  /*0c70*/  IMAD R19, R4, R3, R2 ;  /* 0x0000000304137224 */ /* 0x006fe200078e0202 */
[C---:B------:R-:W-:Y:S02]  /*0c80*/  R2UR UR5, R13.reuse ;  /* 0x000000000d0572ca */ /* 0x040fe400000e0000 */
[----:B------:R-:W-:Y:S02]  /*0c90*/  R2UR UR6, R12 ;  /* 0x000000000c0672ca */ /* 0x000fe400000e0000 */
[----:B------:R-:W-:Y:S01]  /*0ca0*/  R2UR UR7, R13 ;  /* 0x000000000d0772ca */ /* 0x000fe200000e0000 */
[----:B------:R-:W0:Y:S08]  /*0cb0*/  LDC.64 R8, c[0x0][0x388] ;  /* 0x0000e200ff087b82 */ /* 0x000e300000000a00 */
[----:B------:R-:W1:Y:S01]  /*0cc0*/  LDC.64 R10, c[0x0][0x390] ;  /* 0x0000e400ff0a7b82 */ /* 0x000e620000000a00 */
[----:B---3--:R-:W-:-:S06]  /*0cd0*/  IMAD.WIDE.U32 R14, R19, 0x4, R6 ;  /* 0x00000004130e7825 */ /* 0x008fcc00078e0006 */
[----:B------:R-:W2:Y:S01]  /*0ce0*/  LDG.E R14, desc[UR4][R14.64] ;  /* 0x000000040e0e7981 */ /* 0x000ea2000c1e1900 */
[----:B0-----:R-:W-:-:S06]  /*0cf0*/  IMAD.WIDE.U32 R16, R19, 0x4, R8 ;  /* 0x0000000413107825 */ /* 0x001fcc00078e0008 */
[----:B------:R-:W2:Y:S01]  /*0d00*/  LDG.E R17, desc[UR6][R16.64] ;  /* 0x0000000610117981 */ /* 0x000ea2000c1e1900 */
[----:B------:R-:W-:Y:S02]  /*0d10*/  R2UR UR8, R12 ;  /* 0x000000000c0872ca */ /* 0x000fe400000e0000 */
[----:B------:R-:W-:Y:S02]  /*0d20*/  R2UR UR9, R13 ;  /* 0x000000000d0972ca */ /* 0x000fe400000e0000 */
[C---:B------:R-:W-:Y:S01]  /*0d30*/  IADD3 R25, PT, PT, R19.reuse, R3, RZ ;  /* 0x0000000313197210 */ /* 0x040fe20007ffe0ff */
[----:B-1----:R-:W-:-:S04]  /*0d40*/  IMAD.WIDE.U32 R18, R19, 0x4, R10 ;  /* 0x0000000413127825 */ /* 0x002fc800078e000a */
[----:B------:R-:W-:-:S04]  /*0d50*/  IMAD.WIDE.U32 R20, R25, 0x4, R6 ;  /* 0x0000000419147825 */ /* 0x000fc800078e0006 */
[----:B------:R-:W-:Y:S01]  /*0d60*/  IMAD.WIDE.U32 R22, R25, 0x4, R8 ;  /* 0x0000000419167825 */ /* 0x000fe200078e0008 */
[----:B--2---:R-:W-:-:S05]  /*0d70*/  IADD3 R27, PT, PT, R14, R17, RZ ;  /* 0x000000110e1b7210 */ /* 0x004fca0007ffe0ff */
[----:B------:R0:W-:Y:S04]  /*0d80*/  STG.E desc[UR4][R18.64], R27 ;  /* 0x0000001b12007986 */ /* 0x0001e8000c101904 */
[----:B------:R-:W2:Y:S04]  /*0d90*/  LDG.E R20, desc[UR6][R20.64] ;  /* 0x0000000614147981 */ /* 0x000ea8000c1e1900 */
[----:B------:R-:W2:Y:S01]  /*0da0*/  LDG.E R23, desc[UR8][R22.64] ;  /* 0x0000000816177981 */ /* 0x000ea2000c1e1900 */
[C---:B------:R-:W-:Y:S01]  /*0db0*/  IADD3 R31, PT, PT, R25.reuse, R3, RZ ;  /* 0x00000003191f7210 */ /* 0x040fe20007ffe0ff */
[----:B------:R-:W-:-:S04]  /*0dc0*/  IMAD.WIDE.U32 R14, R25, 0x4, R10 ;  /* 0x00000004190e7825 */ /* 0x000fc800078e000a */
[----:B------:R-:W-:-:S04]  /*0dd0*/  IMAD.WIDE.U32 R16, R31, 0x4, R6 ;  /* 0x000000041f107825 */ /* 0x000fc800078e0006 */
[----:B------:R-:W-:-:S04]  /*0de0*/  IMAD.WIDE.U32 R24, R31, 0x4, R8 ;  /* 0x000000041f187825 */ /* 0x000fc800078e0008 */
[----:B--2---:R-:W-:-:S05]  /*0df0*/  IMAD.IADD R29, R20, 0x1, R23 ;  /* 0x00000001141d7824 */ /* 0x004fca00078e0217 */
[----:B------:R1:W-:Y:S04]  /*0e00*/  STG.E desc[UR4][R14.64], R29 ;  /* 0x0000001d0e007986 */ /* 0x0003e8000c101904 */
[----:B------:R-:W2:Y:S04]  /*0e10*/  LDG.E R16, desc[UR6][R16.64] ;  /* 0x0000000610107981 */ /* 0x000ea8000c1e1900 */
[----:B------:R-:W2:Y:S01]  /*0e20*/  LDG.E R25, desc[UR8][R24.64] ;  /* 0x0000000818197981 */ /* 0x000ea2000c1e1900 */
[C---:B------:R-:W-:Y:S01]  /*0e30*/  IADD3 R33, PT, PT, R31.reuse, R3, RZ ;  /* 0x000000031f217210 */ /* 0x040fe20007ffe0ff */
[----:B0-----:R-:W-:-:S04]  /*0e40*/  IMAD.WIDE.U32 R18, R31, 0x4, R10 ;  /* 0x000000041f127825 */ /* 0x001fc800078e000a */
[----:B------:R-:W-:-:S04]  /*0e50*/  IMAD.WIDE.U32 R20, R33, 0x4, R6 ;  /* 0x0000000421147825 */ /* 0x000fc800078e0006 */
[----:B------:R-:W-:Y:S01]  /*0e60*/  IMAD.WIDE.U32 R22, R33, 0x4, R8 ;  /* 0x0000000421167825 */ /* 0x000fe200078e0008 */
[----:B--2---:R-:W-:-:S05]  /*0e70*/  IADD3 R27, PT, PT, R16, R25, RZ ;  /* 0x00000019101b7210 */ /* 0x004fca0007ffe0ff */
[----:B------:R0:W-:Y:S04]  /*0e80*/  STG.E desc[UR4][R18.64], R27 ;  /* 0x0000001b12007986 */ /* 0x0001e8000c101904 */
[----:B------:R-:W2:Y:S04]  /*0e90*/  LDG.E R20, desc[UR6][R20.64] ;  /* 0x0000000614147981 */ /* 0x000ea8000c1e1900 */
[----:B------:R-:W2:Y:S01]  /*0ea0*/  LDG.E R23, desc[UR8][R22.64] ;  /* 0x0000000816177981 */ /* 0x000ea2000c1e1900 */
        /* <DEDUP_REMOVED lines=9> */
[----:B0-----:R-:W-:-:S04]  /*0f40*/  IMAD.WIDE.U32 R18, R31, 0x4, R10 ;  /* 0x000000041f127825 */ /* 0x001fc800078e000a */
[----:B------:R-:W-:-:S04]  /*0f50*/  IMAD.WIDE.U32 R20, R33, 0x4, R6 ;  /* 0x0000000421147825 */ /* 0x000fc800078e0006 */
[----:B------:R-:W-:-:S04]  /*0f60*/  IMAD.WIDE.U32 R22, R33, 0x4, R8 ;  /* 0x0000000421167825 */ /* 0x000fc800078e0008 */
[----:B--2---:R-:W-:-:S05]  /*0f70*/  IMAD.IADD R27, R16, 0x1, R25 ;  /* 0x00000001101b7824 */ /* 0x004fca00078e0219 */
        /* <DEDUP_REMOVED lines=17> */
[----:B------:R-:W1:Y:S04]  /*1090*/  LDG.E R6, desc[UR6][R6.64] ;  /* 0x0000000606067981 */ /* 0x000e68000c1e1900 */
[----:B------:R-:W1:Y:S01]  /*10a0*/  LDG.E R9, desc[UR8][R8.64] ;  /* 0x0000000808097981 */ /* 0x000e62000c1e1900 */
[----:B------:R-:W-:-:S04]  /*10b0*/  IMAD.WIDE.U32 R10, R23, 0x4, R10 ;  /* 0x00000004170a7825 */ /* 0x000fc800078e000a */
[----:B------:R-:W-:Y:S01]  /*10c0*/  VIADD R4, R4, 0x8 ;  /* 0x0000000804047836 */ /* 0x000fe20000000000 */
[----:B-1----:R-:W-:-:S05]  /*10d0*/  IADD3 R15, PT, PT, R6, R9, RZ ;  /* 0x00000009060f7210 */ /* 0x002fca0007ffe0ff */
[----:B------:R3:W-:Y:S02]  /*10e0*/  STG.E desc[UR4][R10.64], R15 ;  /* 0x0000000f0a007986 */ /* 0x0007e4000c101904 */
.L_x_4:
[----:B------:R-:W-:Y:S05]  /*10f0*/  @!P1 EXIT ;  /* 0x000000000000994d */ /* 0x000fea0003800000 */
[----:B------:R-:W-:Y:S02]  /*1100*/  ISETP.GE.U32.AND P0, PT, R5, 0x4, PT ;  /* 0x000000040500780c */ /* 0x000fe40003f06070 */
[----:B------:R-:W-:-:S04]  /*1110*/  LOP3.LUT R0, R0, 0x3, RZ, 0xc0, !PT ;  /* 0x0000000300007812 */ /* 0x000fc800078ec0ff */
[----:B------:R-:W-:-:S07]  /*1120*/  ISETP.NE.AND P1, PT, R0, RZ, PT ;  /* 0x000000ff0000720c */ /* 0x000fce0003f25270 */
[----:B------:R-:W-:Y:S06]  /*1130*/  @!P0 BRA `(.L_x_5) ;  /* 0x0000000000a88947 */ /* 0x000fec0003800000 */
[----:B------:R-:W4:Y:S01]  /*1140*/  LDC.64 R8, c[0x0][0x380] ;  /* 0x0000e000ff087b82 */ /* 0x000f220000000a00 */
[----:B0-----:R-:W-:Y:S01]  /*1150*/  R2UR UR4, R12 ;  /* 0x000000000c0472ca */ /* 0x001fe200000e0000 */
[----:B-123--:R-:W-:Y:S01]  /*1160*/  IMAD R19, R4, R3, R2 ;  /* 0x0000000304137224 */ /* 0x00efe200078e0202 */
[C---:B------:R-:W-:Y:S02]  /*1170*/  R2UR UR5, R13.reuse ;  /* 0x000000000d0572ca */ /* 0x040fe400000e0000 */
[----:B------:R-:W-:Y:S02]  /*1180*/  R2UR UR6, R12 ;  /* 0x000000000c0672ca */ /* 0x000fe400000e0000 */
[----:B------:R-:W-:Y:S01]  /*1190*/  R2UR UR7, R13 ;  /* 0x000000000d0772ca */ /* 0x000fe200000e0000 */
[----:B------:R-:W0:Y:S08]  /*11a0*/  LDC.64 R6, c[0x0][0x388] ;  /* 0x0000e200ff067b82 */ /* 0x000e300000000a00 */
[----:B------:R-:W1:Y:S01]  /*11b0*/  LDC.64 R10, c[0x0][0x390] ;  /* 0x0000e400ff0a7b82 */ /* 0x000e620000000a00 */
[----:B----4-:R-:W-:-:S06]  /*11c0*/  IMAD.WIDE.U32 R14, R19, 0x4, R8 ;  /* 0x00000004130e7825 */ /* 0x010fcc00078e0008 */
        /* <DEDUP_REMOVED lines=27> */
[----:B------:R-:W1:Y:S04]  /*1380*/  LDG.E R8, desc[UR6][R8.64] ;  /* 0x0000000608087981 */ /* 0x000e68000c1e1900 */
[----:B------:R-:W1:Y:S01]  /*1390*/  LDG.E R7, desc[UR8][R6.64] ;  /* 0x0000000806077981 */ /* 0x000e62000c1e1900 */
[----:B------:R-:W-:Y:S01]  /*13a0*/  IMAD.WIDE.U32 R10, R21, 0x4, R10 ;  /* 0x00000004150a7825 */ /* 0x000fe200078e000a */
[----:B------:R-:W-:-:S02]  /*13b0*/  IADD3 R4, PT, PT, R4, 0x4, RZ ;  /* 0x0000000404047810 */ /* 0x000fc40007ffe0ff */
[----:B-1----:R-:W-:-:S05]  /*13c0*/  IADD3 R15, PT, PT, R8, R7, RZ ;  /* 0x00000007080f7210 */ /* 0x002fca0007ffe0ff */
[----:B------:R4:W-:Y:S02]  /*13d0*/  STG.E desc[UR4][R10.64], R15 ;  /* 0x0000000f0a007986 */ /* 0x0009e4000c101904 */
.L_x_5:
[----:B------:R-:W-:Y:S05]  /*13e0*/  @!P1 EXIT ;  /* 0x000000000000994d */ /* 0x000fea0003800000 */
[----:B--2---:R-:W-:Y:S01]  /*13f0*/  IMAD R4, R3, R4, R2 ;  /* 0x0000000403047224 */ /* 0x004fe200078e0202 */
[----:B------:R-:W-:-:S03]  /*1400*/  IADD3 R0, PT, PT, -R0, RZ, RZ ;  /* 0x000000ff00007210 */ /* 0x000fc60007ffe1ff */
[----:B----4-:R-:W-:-:S07]  /*1410*/  IMAD.WIDE.U32 R4, R4, 0x4, RZ ;  /* 0x0000000404047825 */ /* 0x010fce00078e00ff */
.L_x_6:
[----:B--2---:R-:W2:Y:S01]  /*1420*/  LDCU.128 UR4, c[0x0][0x380] ;  /* 0x00007000ff0477ac */ /* 0x004ea20008000c00 */
[C---:B0-----:R-:W-:Y:S02]  /*1430*/  R2UR UR8, R12.reuse ;  /* 0x000000000c0872ca */ /* 0x041fe400000e0000 */
[C---:B------:R-:W-:Y:S02]  /*1440*/  R2UR UR9, R13.reuse ;  /* 0x000000000d0972ca */ /* 0x040fe400000e0000 */
[----:B------:R-:W-:Y:S02]  /*1450*/  R2UR UR10, R12 ;  /* 0x000000000c0a72ca */ /* 0x000fe400000e0000 */
[----:B------:R-:W-:Y:S02]  /*1460*/  R2UR UR11, R13 ;  /* 0x000000000d0b72ca */ /* 0x000fe400000e0000 */
[C---:B--2---:R-:W-:Y:S02]  /*1470*/  IADD3 R8, P1, PT, R4.reuse, UR6, RZ ;  /* 0x0000000604087c10 */ /* 0x044fe4000ff3e0ff */
[----:B------:R-:W-:-:S02]  /*1480*/  IADD3 R6, P0, PT, R4, UR4, RZ ;  /* 0x0000000404067c10 */ /* 0x000fc4000ff1e0ff */
[C---:B------:R-:W-:Y:S02]  /*1490*/  IADD3.X R9, PT, PT, R5.reuse, UR7, RZ, P1, !PT ;  /* 0x0000000705097c10 */ /* 0x040fe40008ffe4ff */
[----:B------:R-:W-:Y:S01]  /*14a0*/  IADD3.X R7, PT, PT, R5, UR5, RZ, P0, !PT ;  /* 0x0000000505077c10 */ /* 0x000fe200087fe4ff */
[----:B------:R-:W3:Y:S04]  /*14b0*/  LDCU.64 UR4, c[0x0][0x390] ;  /* 0x00007200ff0477ac */ /* 0x000ee80008000a00 */
[----:B------:R-:W2:Y:S04]  /*14c0*/  LDG.E R9, desc[UR10][R8.64] ;  /* 0x0000000a08097981 */ /* 0x000ea8000c1e1900 */
[----:B------:R-:W2:Y:S01]  /*14d0*/  LDG.E R6, desc[UR8][R6.64] ;  /* 0x0000000806067981 */ /* 0x000ea2000c1e1900 */
[----:B------:R-:W-:-:S02]  /*14e0*/  IADD3 R0, PT, PT, R0, 0x1, RZ ;  /* 0x0000000100007810 */ /* 0x000fc40007ffe0ff */
[----:B------:R-:W-:Y:S02]  /*14f0*/  R2UR UR6, R12 ;  /* 0x000000000c0672ca */ /* 0x000fe400000e0000 */
[----:B------:R-:W-:Y:S02]  /*1500*/  R2UR UR7, R13 ;  /* 0x000000000d0772ca */ /* 0x000fe400000e0000 */
[----:B---3--:R-:W-:-:S04]  /*1510*/  IADD3 R10, P0, PT, R4, UR4, RZ ;  /* 0x00000004040a7c10 */ /* 0x008fc8000ff1e0ff */
[----:B------:R-:W-:Y:S02]  /*1520*/  IADD3.X R11, PT, PT, R5, UR5, RZ, P0, !PT ;  /* 0x00000005050b7c10 */ /* 0x000fe400087fe4ff */
[----:B------:R-:W-:Y:S01]  /*1530*/  ISETP.NE.AND P0, PT, R0, RZ, PT ;  /* 0x000000ff0000720c */ /* 0x000fe20003f05270 */
[----:B------:R-:W-:Y:S01]  /*1540*/  IMAD.WIDE.U32 R4, R3, 0x4, R4 ;  /* 0x0000000403047825 */ /* 0x000fe200078e0004 */
[----:B--2---:R-:W-:-:S05]  /*1550*/  IADD3 R15, PT, PT, R6, R9, RZ ;  /* 0x00000009060f7210 */ /* 0x004fca0007ffe0ff */
[----:B------:R2:W-:Y:S06]  /*1560*/  STG.E desc[UR6][R10.64], R15 ;  /* 0x0000000f0a007986 */ /* 0x0005ec000c101906 */
[----:B------:R-:W-:Y:S05]  /*1570*/  @P0 BRA `(.L_x_6) ;  /* 0xfffffffc00a80947 */ /* 0x000fea000383ffff */
[----:B------:R-:W-:Y:S05]  /*1580*/  EXIT ;  /* 0x000000000000794d */ /* 0x000fea0003800000 */
.L_x_7:
[----:B------:R-:W-:-:S00]  /*1590*/  BRA `(.L_x_7) ;  /* 0xfffffffc00fc7947 */ /* 0x000fc0000383ffff */
[----:B------:R-:W-:-:S00]  /*15a0*/  NOP ;  /* 0x0000000000007918 */ /* 0x000fc00000000000 */
        /* <DEDUP_REMOVED lines=13> */
.L_x_16:


//--------------------- .text._Z6addrowPiS_S_i    --------------------------
	.section	.text._Z6addrowPiS_S_i,"ax",@progbits
	.align	128
        .global         _Z6addrowPiS_S_i
        .type           _Z6addrowPiS_S_i,@function
        .size           _Z6addrowPiS_S_i,(.L_x_17 - _Z6addrowPiS_S_i)
        .other          _Z6addrowPiS_S_i,@"STO_CUDA_ENTRY STV_DEFAULT"
_Z6addrowPiS_S_i:
.text._Z6addrowPiS_S_i:
[----:B------:R-:W0:Y:S01]  /*0000*/  LDC R1, c[0x0][0x37c] ;  /* 0x0000df00ff017b82 */ /* 0x000e220000000800 */
[----:B------:R-:W1:Y:S01]  /*0010*/  S2R R16, SR_TID.X ;  /* 0x0000000000107919 */ /* 0x000e620000002100 */
[----:B0-----:R-:W-:Y:S01]  /*0020*/  VIADD R1, R1, 0xfffffff8 ;  /* 0xfffffff801017836 */ /* 0x001fe20000000000 */
[----:B------:R-:W-:Y:S01]  /*0030*/  MOV R0, 0x0 ;  /* 0x0000000000007802 */ /* 0x000fe20000000f00 */
[----:B------:R-:W0:Y:S04]  /*0040*/  LDCU UR4, c[0x0][0x2f8] ;  /* 0x00005f00ff0477ac */ /* 0x000e280008000800 */
[----:B------:R2:W3:Y:S01]  /*0050*/  LDC.64 R2, c[0x4][R0] ;  /* 0x0100000000027b82 */ /* 0x0004e20000000a00 */
[----:B------:R-:W4:Y:S01]  /*0060*/  LDCU.64 UR6, c[0x4][0x8] ;  /* 0x01000100ff0677ac */ /* 0x000f220008000a00 */
[----:B------:R-:W5:Y:S01]  /*0070*/  LDCU UR5, c[0x0][0x2fc] ;  /* 0x00005f80ff0577ac */ /* 0x000f620008000800 */
[----:B0-----:R-:W-:Y:S01]  /*0080*/  IADD3 R6, P0, PT, R1, UR4, RZ ;  /* 0x0000000401067c10 */ /* 0x001fe2000ff1e0ff */
[----:B----4-:R-:W-:-:S02]  /*0090*/  IMAD.U32 R4, RZ, RZ, UR6 ;  /* 0x00000006ff047e24 */ /* 0x010fc4000f8e00ff */
[----:B------:R-:W-:Y:S02]  /*00a0*/  IMAD.U32 R5, RZ, RZ, UR7 ;  /* 0x00000007ff057e24 */ /* 0x000fe4000f8e00ff */
[----:B-----5:R-:W-:Y:S01]  /*00b0*/  IMAD.X R7, RZ, RZ, UR5, P0 ;  /* 0x00000005ff077e24 */ /* 0x020fe200080e06ff */
[----:B-1----:R2:W-:Y:S07]  /*00c0*/  STL [R1], R16 ;  /* 0x0000001001007387 */ /* 0x0025ee0000100800 */
[----:B------:R-:W-:-:S07]  /*00d0*/  LEPC R20, `(.L_x_8) ;  /* 0x000000001014794e */ /* 0x000fce0000000000 */
[----:B--23--:R-:W-:Y:S05]  /*00e0*/  CALL.ABS.NOINC R2 ;  /* 0x0000000002007343 */ /* 0x00cfea0003c00000 */
.L_x_8:
[----:B------:R-:W0:Y:S02]  /*00f0*/  LDC R5, c[0x0][0x398] ;  /* 0x0000e600ff057b82 */ /* 0x000e240000000800 */
[----:B0-----:R-:W-:-:S13]  /*0100*/  ISETP.GE.AND P0, PT, R5, 0x1, PT ;  /* 0x000000010500780c */ /* 0x001fda0003f06270 */
[----:B------:R-:W-:Y:S05]  /*0110*/  @!P0 EXIT ;  /* 0x000000000000894d */ /* 0x000fea0003800000 */
[----:B------:R-:W0:Y:S01]  /*0120*/  LDC.64 R12, c[0x0][0x358] ;  /* 0x0000d600ff0c7b82 */ /* 0x000e220000000a00 */
[C---:B------:R-:W-:Y:S01]  /*0130*/  ISETP.GE.U32.AND P1, PT, R5.reuse, 0x10, PT ;  /* 0x000000100500780c */ /* 0x040fe20003f26070 */
[----:B------:R-:W-:Y:S01]  /*0140*/  IMAD R3, R16, R5, RZ ;  /* 0x0000000510037224 */ /* 0x000fe200078e02ff */
[----:B------:R-:W-:Y:S01]  /*0150*/  LOP3.LUT R14, R5, 0xf, RZ, 0xc0, !PT ;  /* 0x0000000f050e7812 */ /* 0x000fe200078ec0ff */
[----:B------:R-:W-:-:S03]  /*0160*/  IMAD.MOV.U32 R0, RZ, RZ, RZ ;  /* 0x000000ffff007224 */ /* 0x000fc600078e00ff */
[----:B------:R-:W-:-:S07]  /*0170*/  ISETP.NE.AND P0, PT, R14, RZ, PT ;  /* 0x000000ff0e00720c */ /* 0x000fce0003f05270 */
[----:B------:R-:W-:Y:S06]  /*0180*/  @!P1 BRA `(.L_x_9) ;  /* 0x0000000400889947 */ /* 0x000fec0003800000 */
[----:B------:R-:W1:Y:S01]  /*0190*/  LDCU.128 UR8, c[0x0][0x380] ;  /* 0x00007000ff0877ac */ /* 0x000e620008000c00 */
[----:B------:R-:W-:Y:S01]  /*01a0*/  IMAD.MOV.U32 R6, RZ, RZ, 0x20 ;  /* 0x00000020ff067424 */ /* 0x000fe200078e00ff */
[----:B------:R-:W-:Y:S01]  /*01b0*/  LOP3.LUT R0, R5, 0x7ffffff0, RZ, 0xc0, !PT ;  /* 0x7ffffff005007812 */ /* 0x000fe200078ec0ff */
[----:B------:R-:W-:Y:S01]  /*01c0*/  IMAD.MOV.U32 R7, RZ, RZ, 0x0 ;  /* 0x00000000ff077424 */ /* 0x000fe200078e00ff */
[----:B------:R-:W2:Y:S01]  /*01d0*/  LDCU.64 UR4, c[0x0][0x390] ;  /* 0x00007200ff0477ac */ /* 0x000ea20008000a00 */
[----:B------:R-:W-:Y:S01]  /*01e0*/  BSSY.RECONVERGENT B0, `(.L_x_9) ;  /* 0x000005c000007945 */ /* 0x000fe20003800200 */
[----:B------:R-:W-:-:S04]  /*01f0*/  IMAD.WIDE.U32 R6, R3, 0x4, R6 ;  /* 0x0000000403067825 */ /* 0x000fc800078e0006 */
[----:B------:R-:W-:Y:S01]  /*0200*/  IMAD.MOV R2, RZ, RZ, -R0 ;  /* 0x000000ffff027224 */ /* 0x000fe200078e0a00 */
[C---:B-1----:R-:W-:Y:S02]  /*0210*/  IADD3 R4, P2, PT, R6.reuse, UR10, RZ ;  /* 0x0000000a06047c10 */ /* 0x042fe4000ff5e0ff */
[C---:B------:R-:W-:Y:S02]  /*0220*/  IADD3 R8, P3, PT, R6.reuse, UR8, RZ ;  /* 0x0000000806087c10 */ /* 0x040fe4000ff7e0ff */
[----:B--2---:R-:W-:Y:S02]  /*0230*/  IADD3 R16, P1, PT, R6, UR4, RZ ;  /* 0x0000000406107c10 */ /* 0x004fe4000ff3e0ff */
[C---:B------:R-:W-:Y:S02]  /*0240*/  IADD3.X R17, PT, PT, R7.reuse, UR11, RZ, P2, !PT ;  /* 0x0000000b07117c10 */ /* 0x040fe400097fe4ff */
[C---:B------:R-:W-:Y:S02]  /*0250*/  IADD3.X R19, PT, PT, R7.reuse, UR5, RZ, P1, !PT ;  /* 0x0000000507137c10 */ /* 0x040fe40008ffe4ff */
[----:B------:R-:W-:-:S07]  /*0260*/  IADD3.X R9, PT, PT, R7, UR9, RZ, P3, !PT ;  /* 0x0000000907097c10 */ /* 0x000fce0009ffe4ff */
.L_x_10:
[C---:B0-----:R-:W-:Y:S01]  /*0270*/  R2UR UR4, R12.reuse ;  /* 0x000000000c0472ca */ /* 0x041fe200000e0000 */
[----:B------:R-:W-:Y:S01]  /*0280*/  IMAD.MOV.U32 R6, RZ, RZ, R4 ;  /* 0x000000ffff067224 */ /* 0x000fe200078e0004 */
[C---:B------:R-:W-:Y:S01]  /*0290*/  R2UR UR5, R13.reuse ;  /* 0x000000000d0572ca */ /* 0x040fe200000e0000 */
[----:B------:R-:W-:Y:S01]  /*02a0*/  IMAD.MOV.U32 R7, RZ, RZ, R17 ;  /* 0x000000ffff077224 */ /* 0x000fe200078e0011 */
[----:B------:R-:W-:Y:S02]  /*02b0*/  R2UR UR6, R12 ;  /* 0x000000000c0672ca */ /* 0x000fe400000e0000 */
[----:B------:R-:W-:-:S09]  /*02c0*/  R2UR UR7, R13 ;  /* 0x000000000d0772ca */ /* 0x000fd200000e0000 */
[----:B------:R-:W2:Y:S04]  /*02d0*/  LDG.E R4, desc[UR4][R8.64+-0x20] ;  /* 0xffffe00408047981 */ /* 0x000ea8000c1e1900 */
[----:B-1----:R-:W2:Y:S01]  /*02e0*/  LDG.E R11, desc[UR6][R6.64+-0x20] ;  /* 0xffffe006060b7981 */ /* 0x002ea2000c1e1900 */
[----:B------:R-:W-:Y:S01]  /*02f0*/  R2UR UR8, R12 ;  /* 0x000000000c0872ca */ /* 0x000fe200000e0000 */
[----:B------:R-:W-:Y:S01]  /*0300*/  IMAD.MOV.U32 R10, RZ, RZ, R16 ;  /* 0x000000ffff0a7224 */ /* 0x000fe200078e0010 */
[----:B------:R-:W-:Y:S01]  /*0310*/  R2UR UR9, R13 ;  /* 0x000000000d0972ca */ /* 0x000fe200000e0000 */
[----:B--2---:R-:W-:Y:S02]  /*0320*/  IMAD.IADD R15, R4, 0x1, R11 ;  /* 0x00000001040f7824 */ /* 0x004fe400078e020b */
[----:B------:R-:W-:-:S05]  /*0330*/  IMAD.MOV.U32 R11, RZ, RZ, R19 ;  /* 0x000000ffff0b7224 */ /* 0x000fca00078e0013 */
[----:B------:R0:W-:Y:S04]  /*0340*/  STG.E desc[UR4][R10.64+-0x20], R15 ;  /* 0xffffe00f0a007986 */ /* 0x0001e8000c101904 */
[----:B------:R-:W2:Y:S04]  /*0350*/  LDG.E R4, desc[UR6][R8.64+-0x1c] ;  /* 0xffffe40608047981 */ /* 0x000ea8000c1e1900 */
[----:B------:R-:W2:Y:S02]  /*0360*/  LDG.E R17, desc[UR8][R6.64+-0x1c] ;  /* 0xffffe40806117981 */ /* 0x000ea4000c1e1900 */
[----:B--2---:R-:W-:-:S05]  /*0370*/  IMAD.IADD R17, R4, 0x1, R17 ;  /* 0x0000000104117824 */ /* 0x004fca00078e0211 */
[----:B------:R1:W-:Y:S04]  /*0380*/  STG.E desc[UR4][R10.64+-0x1c], R17 ;  /* 0xffffe4110a007986 */ /* 0x0003e8000c101904 */
[----:B------:R-:W2:Y:S04]  /*0390*/  LDG.E R4, desc[UR6][R8.64+-0x18] ;  /* 0xffffe80608047981 */ /* 0x000ea8000c1e1900 */
[----:B------:R-:W2:Y:S02]  /*03a0*/  LDG.E R19, desc[UR8][R6.64+-0x18] ;  /* 0xffffe80806137981 */ /* 0x000ea4000c1e1900 */
[----:B--2---:R-:W-:-:S05]  /*03b0*/  IMAD.IADD R19, R4, 0x1, R19 ;  /* 0x0000000104137824 */ /* 0x004fca00078e0213 */
[----:B------:R2:W-:Y:S04]  /*03c0*/  STG.E desc[UR4][R10.64+-0x18], R19 ;  /* 0xffffe8130a007986 */ /* 0x0005e8000c101904 */
[----:B------:R-:W3:Y:S04]  /*03d0*/  LDG.E R4, desc[UR6][R8.64+-0x14] ;  /* 0xffffec0608047981 */ /* 0x000ee8000c1e1900 */
[----:B0-----:R-:W3:Y:S02]  /*03e0*/  LDG.E R15, desc[UR8][R6.64+-0x14] ;  /* 0xffffec08060f7981 */ /* 0x001ee4000c1e1900 */
[----:B---3--:R-:W-:-:S05]  /*03f0*/  IMAD.IADD R15, R4, 0x1, R15 ;  /* 0x00000001040f7824 */ /* 0x008fca00078e020f */
[----:B------:R0:W-:Y:S04]  /*0400*/  STG.E desc[UR4][R10.64+-0x14], R15 ;  /* 0xffffec0f0a007986 */ /* 0x0001e8000c101904 */
[----:B------:R-:W3:Y:S04]  /*0410*/  LDG.E R4, desc[UR6][R8.64+-0x10] ;  /* 0xfffff00608047981 */ /* 0x000ee8000c1e1900 */
[----:B-1----:R-:W3:Y:S02]  /*0420*/  LDG.E R17, desc[UR8][R6.64+-0x10] ;  /* 0xfffff00806117981 */ /* 0x002ee4000c1e1900 */
[----:B---3--:R-:W-:-:S05]  /*0430*/  IMAD.IADD R17, R4, 0x1, R17 ;  /* 0x0000000104117824 */ /* 0x008fca00078e0211 */
[----:B------:R1:W-:Y:S04]  /*0440*/  STG.E desc[UR4][R10.64+-0x10], R17 ;  /* 0xfffff0110a007986 */ /* 0x0003e8000c101904 */
[----:B------:R-:W3:Y:S04]  /*0450*/  LDG.E R4, desc[UR6][R8.64+-0xc] ;  /* 0xfffff40608047981 */ /* 0x000ee8000c1e1900 */
[----:B--2---:R-:W3:Y:S02]  /*0460*/  LDG.E R19, desc[UR8][R6.64+-0xc] ;  /* 0xfffff40806137981 */ /* 0x004ee4000c1e1900 */
[----:B---3--:R-:W-:-:S05]  /*0470*/  IMAD.IADD R19, R4, 0x1, R19 ;  /* 0x0000000104137824 */ /* 0x008fca00078e0213 */
        /* <DEDUP_REMOVED lines=32> */
[----:B------:R-:W-:Y:S04]  /*0680*/  STG.E desc[UR4][R10.64+0x14], R17 ;  /* 0x000014110a007986 */ /* 0x000fe8000c101904 */
[----:B------:R-:W3:Y:S04]  /*0690*/  LDG.E R4, desc[UR6][R8.64+0x18] ;  /* 0x0000180608047981 */ /* 0x000ee8000c1e1900 */
[----:B--2---:R-:W3:Y:S01]  /*06a0*/  LDG.E R19, desc[UR8][R6.64+0x18] ;  /* 0x0000180806137981 */ /* 0x004ee2000c1e1900 */
[----:B------:R-:W-:Y:S02]  /*06b0*/  VIADD R2, R2, 0x10 ;  /* 0x0000001002027836 */ /* 0x000fe40000000000 */
[----:B---3--:R-:W-:-:S05]  /*06c0*/  IMAD.IADD R19, R4, 0x1, R19 ;  /* 0x0000000104137824 */ /* 0x008fca00078e0213 */
[----:B------:R1:W-:Y:S04]  /*06d0*/  STG.E desc[UR4][R10.64+0x18], R19 ;  /* 0x000018130a007986 */ /* 0x0003e8000c101904 */
[----:B------:R2:W3:Y:S04]  /*06e0*/  LDG.E R4, desc[UR6][R8.64+0x1c] ;  /* 0x00001c0608047981 */ /* 0x0004e8000c1e1900 */
[----:B0-----:R-:W3:Y:S01]  /*06f0*/  LDG.E R15, desc[UR8][R6.64+0x1c] ;  /* 0x00001c08060f7981 */ /* 0x001ee2000c1e1900 */
[----:B------:R-:W-:Y:S02]  /*0700*/  ISETP.NE.AND P1, PT, R2, RZ, PT ;  /* 0x000000ff0200720c */ /* 0x000fe40003f25270 */
[----:B------:R-:W-:-:S02]  /*0710*/  IADD3 R16, P2, PT, R10, 0x40, RZ ;  /* 0x000000400a107810 */ /* 0x000fc40007f5e0ff */
[----:B--2---:R-:W-:-:S03]  /*0720*/  IADD3 R8, P4, PT, R8, 0x40, RZ ;  /* 0x0000004008087810 */ /* 0x004fc60007f9e0ff */
[----:B-1----:R-:W-:Y:S02]  /*0730*/  IMAD.X R19, RZ, RZ, R11, P2 ;  /* 0x000000ffff137224 */ /* 0x002fe400010e060b */
[----:B------:R-:W-:Y:S02]  /*0740*/  IMAD.X R9, RZ, RZ, R9, P4 ;  /* 0x000000ffff097224 */ /* 0x000fe400020e0609 */
[----:B---3--:R-:W-:Y:S01]  /*0750*/  IMAD.IADD R15, R4, 0x1, R15 ;  /* 0x00000001040f7824 */ /* 0x008fe200078e020f */
[----:B------:R-:W-:-:S04]  /*0760*/  IADD3 R4, P3, PT, R6, 0x40, RZ ;  /* 0x0000004006047810 */ /* 0x000fc80007f7e0ff */
[----:B------:R1:W-:Y:S01]  /*0770*/  STG.E desc[UR4][R10.64+0x1c], R15 ;  /* 0x00001c0f0a007986 */ /* 0x0003e2000c101904 */
[----:B------:R-:W-:Y:S01]  /*0780*/  IMAD.X R17, RZ, RZ, R7, P3 ;  /* 0x000000ffff117224 */ /* 0x000fe200018e0607 */
[----:B------:R-:W-:Y:S07]  /*0790*/  @P1 BRA `(.L_x_10) ;  /* 0xfffffff800b41947 */ /* 0x000fee000383ffff */
[----:B------:R-:W-:Y:S05]  /*07a0*/  BSYNC.RECONVERGENT B0 ;  /* 0x0000000000007941 */ /* 0x000fea0003800200 */
.L_x_9:
[----:B------:R-:W-:Y:S05]  /*07b0*/  @!P0 EXIT ;  /* 0x000000000000894d */ /* 0x000fea0003800000 */
[----:B------:R-:W-:Y:S02]  /*07c0*/  ISETP.GE.U32.AND P1, PT, R14, 0x8, PT ;  /* 0x000000080e00780c */ /* 0x000fe40003f26070 */
[----:B------:R-:W-:-:S04]  /*07d0*/  LOP3.LUT R2, R5, 0x7, RZ, 0xc0, !PT ;  /* 0x0000000705027812 */ /* 0x000fc800078ec0ff */
[----:B------:R-:W-:-:S07]  /*07e0*/  ISETP.NE.AND P0, PT, R2, RZ, PT ;  /* 0x000000ff0200720c */ /* 0x000fce0003f05270 */
[----:B------:R-:W-:Y:S06]  /*07f0*/  @!P1 BRA `(.L_x_11) ;  /* 0x0000000400089947 */ /* 0x000fec0003800000 */
[----:B------:R-:W2:Y:S01]  /*0800*/  LDC.64 R6, c[0x0][0x380] ;  /* 0x0000e000ff067b82 */ /* 0x000ea20000000a00 */
[C---:B0-----:R-:W-:Y:S01]  /*0810*/  R2UR UR4, R12.reuse ;  /* 0x000000000c0472ca */ /* 0x041fe200000e0000 */
[----:B------:R-:W-:Y:S01]  /*0820*/  IMAD.IADD R9, R3, 0x1, R0 ;  /* 0x0000000103097824 */ /* 0x000fe200078e0200 */
[C---:B------:R-:W-:Y:S02]  /*0830*/  R2UR UR5, R13.reuse ;  /* 0x000000000d0572ca */ /* 0x040fe400000e0000 */
[----:B------:R-:W-:Y:S02]  /*0840*/  R2UR UR6, R12 ;  /* 0x000000000c0672ca */ /* 0x000fe400000e0000 */
[----:B------:R-:W-:Y:S01]  /*0850*/  R2UR UR7, R13 ;  /* 0x000000000d0772ca */ /* 0x000fe200000e0000 */
[----:B-1----:R-:W0:Y:S08]  /*0860*/  LDC.64 R14, c[0x0][0x388] ;  /* 0x0000e200ff0e7b82 */ /* 0x002e300000000a00 */
[----:B------:R-:W1:Y:S01]  /*0870*/  LDC.64 R10, c[0x0][0x390] ;  /* 0x0000e400ff0a7b82 */ /* 0x000e620000000a00 */
[----:B--2---:R-:W-:-:S06]  /*0880*/  IMAD.WIDE.U32 R6, R9, 0x4, R6 ;  /* 0x0000000409067825 */ /* 0x004fcc00078e0006 */
[----:B------:R2:W3:Y:S01]  /*0890*/  LDG.E R7, desc[UR4][R6.64] ;  /* 0x0000000406077981 */ /* 0x0004e2000c1e1900 */
[----:B0-----:R-:W-:-:S06]  /*08a0*/  IMAD.WIDE.U32 R14, R9, 0x4, R14 ;  /* 0x00000004090e7825 */ /* 0x001fcc00078e000e */
[----:B------:R-:W3:Y:S01]  /*08b0*/  LDG.E R14, desc[UR6][R14.64] ;  /* 0x000000060e0e7981 */ /* 0x000ee2000c1e1900 */
[----:B------:R-:W0:Y:S01]  /*08c0*/  LDCU.128 UR4, c[0x0][0x380] ;  /* 0x00007000ff0477ac */ /* 0x000e220008000c00 */
[----:B------:R-:W-:Y:S02]  /*08d0*/  IADD3 R18, P1, PT, R3, R0, RZ ;  /* 0x0000000003127210 */ /* 0x000fe40007f3e0ff */
[C---:B------:R-:W-:Y:S02]  /*08e0*/  R2UR UR8, R12.reuse ;  /* 0x000000000c0872ca */ /* 0x040fe400000e0000 */
[C---:B------:R-:W-:Y:S01]  /*08f0*/  R2UR UR9, R13.reuse ;  /* 0x000000000d0972ca */ /* 0x040fe200000e0000 */
[----:B------:R-:W-:Y:S01]  /*0900*/  IMAD.X R17, RZ, RZ, RZ, P1 ;  /* 0x000000ffff117224 */ /* 0x000fe200008e06ff */
[----:B------:R-:W-:Y:S01]  /*0910*/  R2UR UR10, R12 ;  /* 0x000000000c0a72ca */ /* 0x000fe200000e0000 */
[----:B------:R-:W-:Y:S01]  /*0920*/  IMAD.SHL.U32 R16, R18, 0x4, RZ ;  /* 0x0000000412107824 */ /* 0x000fe200078e00ff */
[----:B------:R-:W-:-:S02]  /*0930*/  R2UR UR11, R13 ;  /* 0x000000000d0b72ca */ /* 0x000fc400000e0000 */
[----:B------:R-:W-:Y:S02]  /*0940*/  R2UR UR12, R12 ;  /* 0x000000000c0c72ca */ /* 0x000fe400000e0000 */
[----:B------:R-:W-:Y:S02]  /*0950*/  R2UR UR13, R13 ;  /* 0x000000000d0d72ca */ /* 0x000fe400000e0000 */
[----:B------:R-:W-:Y:S02]  /*0960*/  SHF.L.U64.HI R18, R18, 0x2, R17 ;  /* 0x0000000212127819 */ /* 0x000fe40000010211 */
[C---:B0-----:R-:W-:Y:S02]  /*0970*/  IADD3 R8, P1, PT, R16.reuse, UR4, RZ ;  /* 0x0000000410087c10 */ /* 0x041fe4000ff3e0ff */
[----:B--2---:R-:W-:Y:S01]  /*0980*/  IADD3 R6, P2, PT, R16, UR6, RZ ;  /* 0x0000000610067c10 */ /* 0x004fe2000ff5e0ff */
[----:B---3--:R-:W-:-:S03]  /*0990*/  IMAD.IADD R17, R7, 0x1, R14 ;  /* 0x0000000107117824 */ /* 0x008fc600078e020e */
[C---:B------:R-:W-:Y:S01]  /*09a0*/  IADD3.X R7, PT, PT, R18.reuse, UR7, RZ, P2, !PT ;  /* 0x0000000712077c10 */ /* 0x040fe200097fe4ff */
[----:B-1----:R-:W-:Y:S01]  /*09b0*/  IMAD.WIDE.U32 R14, R9, 0x4, R10 ;  /* 0x00000004090e7825 */ /* 0x002fe200078e000a */
[----:B------:R-:W-:Y:S01]  /*09c0*/  IADD3.X R9, PT, PT, R18, UR5, RZ, P1, !PT ;  /* 0x0000000512097c10 */ /* 0x000fe20008ffe4ff */
[----:B------:R-:W0:Y:S03]  /*09d0*/  LDCU.64 UR4, c[0x0][0x390] ;  /* 0x00007200ff0477ac */ /* 0x000e260008000a00 */
[----:B------:R1:W-:Y:S04]  /*09e0*/  STG.E desc[UR8][R14.64], R17 ;  /* 0x000000110e007986 */ /* 0x0003e8000c101908 */
[----:B------:R-:W2:Y:S04]  /*09f0*/  LDG.E R4, desc[UR10][R8.64+0x4] ;  /* 0x0000040a08047981 */ /* 0x000ea8000c1e1900 */
[----:B------:R-:W2:Y:S01]  /*0a00*/  LDG.E R19, desc[UR12][R6.64+0x4] ;  /* 0x0000040c06137981 */ /* 0x000ea2000c1e1900 */
[----:B------:R-:W-:-:S02]  /*0a10*/  R2UR UR6, R12 ;  /* 0x000000000c0672ca */ /* 0x000fc400000e0000 */
[----:B------:R-:W-:Y:S02]  /*0a20*/  R2UR UR7, R13 ;  /* 0x000000000d0772ca */ /* 0x000fe400000e0000 */
[----:B0-----:R-:W-:-:S04]  /*0a30*/  IADD3 R10, P1, PT, R16, UR4, RZ ;  /* 0x00000004100a7c10 */ /* 0x001fc8000ff3e0ff */
[----:B------:R-:W-:Y:S01]  /*0a40*/  IADD3.X R11, PT, PT, R18, UR5, RZ, P1, !PT ;  /* 0x00000005120b7c10 */ /* 0x000fe20008ffe4ff */
[----:B--2---:R-:W-:-:S06]  /*0a50*/  IMAD.IADD R19, R4, 0x1, R19 ;  /* 0x0000000104137824 */ /* 0x004fcc00078e0213 */
[----:B------:R0:W-:Y:S04]  /*0a60*/  STG.E desc[UR6][R10.64+0x4], R19 ;  /* 0x000004130a007986 */ /* 0x0001e8000c101906 */
[----:B------:R-:W2:Y:S04]  /*0a70*/  LDG.E R4, desc[UR8][R8.64+0x8] ;  /* 0x0000080808047981 */ /* 0x000ea8000c1e1900 */
[----:B-1----:R-:W2:Y:S01]  /*0a80*/  LDG.E R15, desc[UR10][R6.64+0x8] ;  /* 0x0000080a060f7981 */ /* 0x002ea2000c1e1900 */
[----:B------:R-:W-:Y:S02]  /*0a90*/  R2UR UR4, R12 ;  /* 0x000000000c0472ca */ /* 0x000fe400000e0000 */
[----:B------:R-:W-:Y:S01]  /*0aa0*/  R2UR UR5, R13 ;  /* 0x000000000d0572ca */ /* 0x000fe200000e0000 */
[----:B--2---:R-:W-:-:S12]  /*0ab0*/  IMAD.IADD R15, R4, 0x1, R15 ;  /* 0x00000001040f7824 */ /* 0x004fd800078e020f */
        /* <DEDUP_REMOVED lines=13> */
[----:B------:R-:W4:Y:S04]  /*0b90*/  LDG.E R4, desc[UR6][R8.64+0x18] ;  /* 0x0000180608047981 */ /* 0x000f28000c1e1900 */
[----:B--2---:R-:W4:Y:S02]  /*0ba0*/  LDG.E R17, desc[UR8][R6.64+0x18] ;  /* 0x0000180806117981 */ /* 0x004f24000c1e1900 */
[----:B----4-:R-:W-:-:S05]  /*0bb0*/  IMAD.IADD R17, R4, 0x1, R17 ;  /* 0x0000000104117824 */ /* 0x010fca00078e0211 */
[----:B------:R3:W-:Y:S04]  /*0bc0*/  STG.E desc[UR4][R10.64+0x18], R17 ;  /* 0x000018110a007986 */ /* 0x0007e8000c101904 */
[----:B------:R-:W2:Y:S04]  /*0bd0*/  LDG.E R4, desc[UR6][R8.64+0x1c] ;  /* 0x00001c0608047981 */ /* 0x000ea8000c1e1900 */
[----:B0-----:R-:W2:Y:S01]  /*0be0*/  LDG.E R19, desc[UR8][R6.64+0x1c] ;  /* 0x00001c0806137981 */ /* 0x001ea2000c1e1900 */
[----:B------:R-:W-:Y:S02]  /*0bf0*/  VIADD R0, R0, 0x8 ;  /* 0x0000000800007836 */ /* 0x000fe40000000000 */
[----:B--2---:R-:W-:-:S05]  /*0c00*/  IMAD.IADD R19, R4, 0x1, R19 ;  /* 0x0000000104137824 */ /* 0x004fca00078e0213 */
[----:B------:R3:W-:Y:S02]  /*0c10*/  STG.E desc[UR4][R10.64+0x1c], R19 ;  /* 0x00001c130a007986 */ /* 0x0007e4000c101904 */
.L_x_11:
[----:B------:R-:W-:Y:S05]  /*0c20*/  @!P0 EXIT ;  /* 0x000000000000894d */ /* 0x000fea0003800000 */
[----:B------:R-:W-:Y:S02]  /*0c30*/  ISETP.GE.U32.AND P1, PT, R2, 0x4, PT ;  /* 0x000000040200780c */ /* 0x000fe40003f26070 */
[----:B------:R-:W-:-:S04]  /*0c40*/  LOP3.LUT R5, R5, 0x3, RZ, 0xc0, !PT ;  /* 0x0000000305057812 */ /* 0x000fc800078ec0ff */
[----:B------:R-:W-:-:S07]  /*0c50*/  ISETP.NE.AND P0, PT, R5, RZ, PT ;  /* 0x000000ff0500720c */ /* 0x000fce0003f05270 */
[----:B------:R-:W-:Y:S06]  /*0c60*/  @!P1 BRA `(.L_x_12) ;  /* 0x0000000000c89947 */ /* 0x000fec0003800000 */
[----:B------:R-:W2:Y:S01]  /*0c70*/  LDC.64 R6, c[0x0][0x380] ;  /* 0x0000e000ff067b82 */ /* 0x000ea20000000a00 */
[C---:B0-----:R-:W-:Y:S01]  /*0c80*/  R2UR UR4, R12.reuse ;  /* 0x000000000c0472ca */ /* 0x041fe200000e0000 */
[----:B---3--:R-:W-:Y:S01]  /*0c90*/  IMAD.IADD R19, R3, 0x1, R0 ;  /* 0x0000000103137824 */ /* 0x008fe200078e0200 */
[C---:B------:R-:W-:Y:S02]  /*0ca0*/  R2UR UR5, R13.reuse ;  /* 0x000000000d0572ca */ /* 0x040fe400000e0000 */
[----:B------:R-:W-:Y:S02]  /*0cb0*/  R2UR UR6, R12 ;  /* 0x000000000c0672ca */ /* 0x000fe400000e0000 */
[----:B------:R-:W-:Y:S01]  /*0cc0*/  R2UR UR7, R13 ;  /* 0x000000000d0772ca */ /* 0x000fe200000e0000 */
[----:B------:R-:W0:Y:S08]  /*0cd0*/  LDC.64 R8, c[0x0][0x388] ;  /* 0x0000e200ff087b82 */ /* 0x000e300000000a00 */
[----:B-1----:R-:W1:Y:S01]  /*0ce0*/  LDC.64 R10, c[0x0][0x390] ;  /* 0x0000e400ff0a7b82 */ /* 0x002e620000000a00 */
        /* <DEDUP_REMOVED lines=16> */
[----:B--2---:R-:W-:Y:S02]  /*0df0*/  IADD3 R6, P2, PT, R16, UR6, RZ ;  /* 0x0000000610067c10 */ /* 0x004fe4000ff5e0ff */
[C---:B------:R-:W-:Y:S01]  /*0e00*/  IADD3.X R9, PT, PT, R4.reuse, UR5, RZ, P1, !PT ;  /* 0x0000000504097c10 */ /* 0x040fe20008ffe4ff */
[----:B------:R-:W0:Y:S01]  /*0e10*/  LDCU.64 UR4, c[0x0][0x390] ;  /* 0x00007200ff0477ac */ /* 0x000e220008000a00 */
[----:B---3--:R-:W-:Y:S01]  /*0e20*/  IMAD.IADD R17, R7, 0x1, R14 ;  /* 0x0000000107117824 */ /* 0x008fe200078e020e */
[----:B------:R-:W-:Y:S01]  /*0e30*/  IADD3.X R7, PT, PT, R4, UR7, RZ, P2, !PT ;  /* 0x0000000704077c10 */ /* 0x000fe200097fe4ff */
[----:B-1----:R-:W-:-:S05]  /*0e40*/  IMAD.WIDE.U32 R14, R19, 0x4, R10 ;  /* 0x00000004130e7825 */ /* 0x002fca00078e000a */
[----:B------:R1:W-:Y:S04]  /*0e50*/  STG.E desc[UR8][R14.64], R17 ;  /* 0x000000110e007986 */ /* 0x0003e8000c101908 */
[----:B------:R-:W2:Y:S04]  /*0e60*/  LDG.E R2, desc[UR10][R8.64+0x4] ;  /* 0x0000040a08027981 */ /* 0x000ea8000c1e1900 */
[----:B------:R-:W2:Y:S01]  /*0e70*/  LDG.E R19, desc[UR12][R6.64+0x4] ;  /* 0x0000040c06137981 */ /* 0x000ea2000c1e1900 */
[----:B------:R-:W-:Y:S02]  /*0e80*/  R2UR UR6, R12 ;  /* 0x000000000c0672ca */ /* 0x000fe400000e0000 */
[----:B------:R-:W-:-:S02]  /*0e90*/  R2UR UR7, R13 ;  /* 0x000000000d0772ca */ /* 0x000fc400000e0000 */
[----:B0-----:R-:W-:-:S04]  /*0ea0*/  IADD3 R10, P1, PT, R16, UR4, RZ ;  /* 0x00000004100a7c10 */ /* 0x001fc8000ff3e0ff */
[----:B------:R-:W-:Y:S01]  /*0eb0*/  IADD3.X R11, PT, PT, R4, UR5, RZ, P1, !PT ;  /* 0x00000005040b7c10 */ /* 0x000fe20008ffe4ff */
[----:B--2---:R-:W-:-:S06]  /*0ec0*/  IMAD.IADD R19, R2, 0x1, R19 ;  /* 0x0000000102137824 */ /* 0x004fcc00078e0213 */
[----:B------:R2:W-:Y:S04]  /*0ed0*/  STG.E desc[UR6][R10.64+0x4], R19 ;  /* 0x000004130a007986 */ /* 0x0005e8000c101906 */
[----:B------:R-:W3:Y:S04]  /*0ee0*/  LDG.E R2, desc[UR8][R8.64+0x8] ;  /* 0x0000080808027981 */ /* 0x000ee8000c1e1900 */
[----:B-1----:R-:W3:Y:S01]  /*0ef0*/  LDG.E R15, desc[UR10][R6.64+0x8] ;  /* 0x0000080a060f7981 */ /* 0x002ee2000c1e1900 */
[----:B------:R-:W-:Y:S02]  /*0f00*/  R2UR UR4, R12 ;  /* 0x000000000c0472ca */ /* 0x000fe400000e0000 */
[----:B------:R-:W-:Y:S01]  /*0f10*/  R2UR UR5, R13 ;  /* 0x000000000d0572ca */ /* 0x000fe200000e0000 */
[----:B---3--:R-:W-:-:S12]  /*0f20*/  IMAD.IADD R15, R2, 0x1, R15 ;  /* 0x00000001020f7824 */ /* 0x008fd800078e020f */
[----:B------:R2:W-:Y:S04]  /*0f30*/  STG.E desc[UR4][R10.64+0x8], R15 ;  /* 0x0000080f0a007986 */ /* 0x0005e8000c101904 */
[----:B------:R-:W3:Y:S04]  /*0f40*/  LDG.E R2, desc[UR6][R8.64+0xc] ;  /* 0x00000c0608027981 */ /* 0x000ee8000c1e1900 */
[----:B------:R-:W3:Y:S01]  /*0f50*/  LDG.E R17, desc[UR8][R6.64+0xc] ;  /* 0x00000c0806117981 */ /* 0x000ee2000c1e1900 */
[----:B------:R-:W-:Y:S02]  /*0f60*/  VIADD R0, R0, 0x4 ;  /* 0x0000000400007836 */ /* 0x000fe40000000000 */
[----:B---3--:R-:W-:-:S05]  /*0f70*/  IMAD.IADD R17, R2, 0x1, R17 ;  /* 0x0000000102117824 */ /* 0x008fca00078e0211 */
[----:B------:R2:W-:Y:S02]  /*0f80*/  STG.E desc[UR4][R10.64+0xc], R17 ;  /* 0x00000c110a007986 */ /* 0x0005e4000c101904 */
.L_x_12:
[----:B------:R-:W-:Y:S05]  /*0f90*/  @!P0 EXIT ;  /* 0x000000000000894d */ /* 0x000fea0003800000 */
[----:B------:R-:W4:Y:S01]  /*0fa0*/  LDC.64 R6, c[0x0][0x390] ;  /* 0x0000e400ff067b82 */ /* 0x000f220000000a00 */
[----:B-123--:R-:W-:Y:S02]  /*0fb0*/  IMAD.IADD R15, R3, 0x1, R0 ;  /* 0x00000001030f7824 */ /* 0x00efe400078e0200 */
[----:B------:R-:W-:-:S05]  /*0fc0*/  IMAD.MOV R0, RZ, RZ, -R5 ;  /* 0x000000ffff007224 */ /* 0x000fca00078e0a05 */
[----:B------:R-:W1:Y:S08]  /*0fd0*/  LDC.64 R8, c[0x0][0x388] ;  /* 0x0000e200ff087b82 */ /* 0x000e700000000a00 */
[----:B------:R-:W2:Y:S01]  /*0fe0*/  LDC.64 R10, c[0x0][0x380] ;  /* 0x0000e000ff0a7b82 */ /* 0x000ea20000000a00 */
[----:B----4-:R-:W-:-:S04]  /*0ff0*/  IMAD.WIDE.U32 R2, R15, 0x4, R6 ;  /* 0x000000040f027825 */ /* 0x010fc800078e0006 */
[----:B-1----:R-:W-:-:S04]  /*1000*/  IMAD.WIDE.U32 R6, R15, 0x4, R8 ;  /* 0x000000040f067825 */ /* 0x002fc800078e0008 */
[----:B--2---:R-:W-:-:S04]  /*1010*/  IMAD.WIDE.U32 R8, R15, 0x4, R10 ;  /* 0x000000040f087825 */ /* 0x004fc800078e000a */
[----:B------:R-:W-:Y:S02]  /*1020*/  IMAD.MOV.U32 R10, RZ, RZ, R2 ;  /* 0x000000ffff0a7224 */ /* 0x000fe400078e0002 */
[----:B------:R-:W-:Y:S02]  /*1030*/  IMAD.MOV.U32 R15, RZ, RZ, R3 ;  /* 0x000000ffff0f7224 */ /* 0x000fe400078e0003 */
[----:B------:R-:W-:-:S07]  /*1040*/  IMAD.MOV.U32 R11, RZ, RZ, R7 ;  /* 0x000000ffff0b7224 */ /* 0x000fce00078e0007 */
.L_x_13:
[C---:B0-----:R-:W-:Y:S01]  /*1050*/  R2UR UR4, R12.reuse ;  /* 0x000000000c0472ca */ /* 0x041fe200000e0000 */
[----:B-1----:R-:W-:Y:S01]  /*1060*/  IMAD.MOV.U32 R2, RZ, RZ, R8 ;  /* 0x000000ffff027224 */ /* 0x002fe200078e0008 */
[C---:B------:R-:W-:Y:S01]  /*1070*/  R2UR UR5, R13.reuse ;  /* 0x000000000d0572ca */ /* 0x040fe200000e0000 */
[----:B------:R-:W-:Y:S01]  /*1080*/  IMAD.MOV.U32 R5, RZ, RZ, R11 ;  /* 0x000000ffff057224 */ /* 0x000fe200078e000b */
[----:B------:R-:W-:Y:S01]  /*1090*/  R2UR UR6, R12 ;  /* 0x000000000c0672ca */ /* 0x000fe200000e0000 */
[----:B------:R-:W-:Y:S01]  /*10a0*/  IMAD.MOV.U32 R3, RZ, RZ, R9 ;  /* 0x000000ffff037224 */ /* 0x000fe200078e0009 */
[----:B------:R-:W-:Y:S01]  /*10b0*/  R2UR UR7, R13 ;  /* 0x000000000d0772ca */ /* 0x000fe200000e0000 */
[----:B------:R-:W-:-:S08]  /*10c0*/  IMAD.MOV.U32 R4, RZ, RZ, R6 ;  /* 0x000000ffff047224 */ /* 0x000fd000078e0006 */
[----:B------:R0:W2:Y:S04]  /*10d0*/  LDG.E R2, desc[UR4][R2.64] ;  /* 0x0000000402027981 */ /* 0x0000a8000c1e1900 */
[----:B------:R-:W2:Y:S01]  /*10e0*/  LDG.E R5, desc[UR6][R4.64] ;  /* 0x0000000604057981 */ /* 0x000ea2000c1e1900 */
[----:B------:R-:W-:Y:S01]  /*10f0*/  VIADD R0, R0, 0x1 ;  /* 0x0000000100007836 */ /* 0x000fe20000000000 */
[----:B------:R-:W-:Y:S02]  /*1100*/  IADD3 R6, P2, PT, R6, 0x4, RZ ;  /* 0x0000000406067810 */ /* 0x000fe40007f5e0ff */
[----:B------:R-:W-:Y:S02]  /*1110*/  IADD3 R8, P3, PT, R8, 0x4, RZ ;  /* 0x0000000408087810 */ /* 0x000fe40007f7e0ff */
[----:B------:R-:W-:Y:S01]  /*1120*/  ISETP.NE.AND P0, PT, R0, RZ, PT ;  /* 0x000000ff0000720c */ /* 0x000fe20003f05270 */
[----:B0-----:R-:W-:-:S02]  /*1130*/  IMAD.MOV.U32 R3, RZ, RZ, R15 ;  /* 0x000000ffff037224 */ /* 0x001fc400078e000f */
[----:B------:R-:W-:Y:S02]  /*1140*/  IMAD.X R11, RZ, RZ, R11, P2 ;  /* 0x000000ffff0b7224 */ /* 0x000fe400010e060b */
[----:B------:R-:W-:Y:S02]  /*1150*/  IMAD.X R9, RZ, RZ, R9, P3 ;  /* 0x000000ffff097224 */ /* 0x000fe400018e0609 */
[----:B--2---:R-:W-:Y:S02]  /*1160*/  IMAD.IADD R7, R2, 0x1, R5 ;  /* 0x0000000102077824 */ /* 0x004fe400078e0205 */
[----:B------:R-:W-:Y:S01]  /*1170*/  IMAD.MOV.U32 R2, RZ, RZ, R10 ;  /* 0x000000ffff027224 */ /* 0x000fe200078e000a */
[----:B------:R-:W-:-:S04]  /*1180*/  IADD3 R10, P1, PT, R10, 0x4, RZ ;  /* 0x000000040a0a7810 */ /* 0x000fc80007f3e0ff */
[----:B------:R1:W-:Y:S01]  /*1190*/  STG.E desc[UR4][R2.64], R7 ;  /* 0x0000000702007986 */ /* 0x0003e2000c101904 */
[----:B------:R-:W-:Y:S01]  /*11a0*/  IMAD.X R15, RZ, RZ, R15, P1 ;  /* 0x000000ffff0f7224 */ /* 0x000fe200008e060f */
[----:B------:R-:W-:Y:S07]  /*11b0*/  @P0 BRA `(.L_x_13) ;  /* 0xfffffffc00a40947 */ /* 0x000fee000383ffff */
[----:B------:R-:W-:Y:S05]  /*11c0*/  EXIT ;  /* 0x000000000000794d */ /* 0x000fea0003800000 */
.L_x_14:
        /* <DEDUP_REMOVED lines=11> */
.L_x_17:


//--------------------- .text._Z6addmatPiS_S_     --------------------------
	.section	.text._Z6addmatPiS_S_,"ax",@progbits
	.align	128
        .global         _Z6addmatPiS_S_
        .type           _Z6addmatPiS_S_,@function
        .size           _Z6addmatPiS_S_,(.L_x_18 - _Z6addmatPiS_S_)
        .other          _Z6addmatPiS_S_,@"STO_CUDA_ENTRY STV_DEFAULT"
_Z6addmatPiS_S_:
.text._Z6addmatPiS_S_:
[----:B------:R-:W-:Y:S01]  /*0000*/  LDC R1, c[0x0][0x37c] ;  /* 0x0000df00ff017b82 */ /* 0x000fe20000000800 */
[----:B------:R-:W0:Y:S07]  /*0010*/  S2R R9, SR_TID.X ;  /* 0x0000000000097919 */ /* 0x000e2e0000002100 */
[----:B------:R-:W0:Y:S01]  /*0020*/  S2UR UR6, SR_CTAID.X ;  /* 0x00000000000679c3 */ /* 0x000e220000002500 */
[----:B------:R-:W1:Y:S07]  /*0030*/  LDCU.64 UR4, c[0x0][0x358] ;  /* 0x00006b00ff0477ac */ /* 0x000e6e0008000a00 */
[----:B------:R-:W0:Y:S08]  /*0040*/  LDC R0, c[0x0][0x360] ;  /* 0x0000d800ff007b82 */ /* 0x000e300000000800 */
[----:B------:R-:W2:Y:S08]  /*0050*/  LDC.64 R2, c[0x0][0x380] ;  /* 0x0000e000ff027b82 */ /* 0x000eb00000000a00 */
[----:B------:R-:W3:Y:S01]  /*0060*/  LDC.64 R4, c[0x0][0x388] ;  /* 0x0000e200ff047b82 */ /* 0x000ee20000000a00 */
[----:B0-----:R-:W-:-:S07]  /*0070*/  IMAD R9, R0, UR6, R9 ;  /* 0x0000000600097c24 */ /* 0x001fce000f8e0209 */
[----:B------:R-:W0:Y:S01]  /*0080*/  LDC.64 R6, c[0x0][0x390] ;  /* 0x0000e400ff067b82 */ /* 0x000e220000000a00 */
[----:B--2---:R-:W-:-:S06]  /*0090*/  IMAD.WIDE.U32 R2, R9, 0x4, R2 ;  /* 0x0000000409027825 */ /* 0x004fcc00078e0002 */
[----:B-1----:R-:W2:Y:S01]  /*00a0*/  LDG.E R2, desc[UR4][R2.64] ;  /* 0x0000000402027981 */ /* 0x002ea2000c1e1900 */
[----:B---3--:R-:W-:-:S06]  /*00b0*/  IMAD.WIDE.U32 R4, R9, 0x4, R4 ;  /* 0x0000000409047825 */ /* 0x008fcc00078e0004 */
[----:B------:R-:W2:Y:S01]  /*00c0*/  LDG.E R5, desc[UR4][R4.64] ;  /* 0x0000000404057981 */ /* 0x000ea2000c1e1900 */
[----:B0-----:R-:W-:Y:S01]  /*00d0*/  IMAD.WIDE.U32 R6, R9, 0x4, R6 ;  /* 0x0000000409067825 */ /* 0x001fe200078e0006 */
[----:B--2---:R-:W-:-:S05]  /*00e0*/  IADD3 R9, PT, PT, R2, R5, RZ ;  /* 0x0000000502097210 */ /* 0x004fca0007ffe0ff */
[----:B------:R-:W-:Y:S01]  /*00f0*/  STG.E desc[UR4][R6.64], R9 ;  /* 0x0000000906007986 */ /* 0x000fe2000c101904 */
[----:B------:R-:W-:Y:S05]  /*0100*/  EXIT ;  /* 0x000000000000794d */ /* 0x000fea0003800000 */
.L_x_15:
        /* <DEDUP_REMOVED lines=15> */
.L_x_18:


//--------------------- .nv.global.init           --------------------------
	.section	.nv.global.init,"aw",@progbits
.nv.global.init:
	.type		$str,@object
	.size		$str,(.L_0 - $str)
$str:
        /*0000*/ 	.byte	0x69, 0x64, 0x78, 0x20, 0x3d, 0x20, 0x25, 0x64, 0x0a, 0x00
.L_0:


//--------------------- .nv.shared.reserved.0     --------------------------
	.section	.nv.shared.reserved.0,"aw",@nobits
	.weak		__nv_reservedSMEM_offset_0_alias
	.size		__nv_reservedSMEM_offset_0_alias, 0, 64
	.other		__nv_reservedSMEM_offset_0_alias,@"STO_CUDA_RESERVED_SHARED STV_DEFAULT"
__nv_reservedSMEM_offset_0_alias:
	.zero		0
	.zero		64


//--------------------- .nv.constant0._Z6addcolPiS_S_i --------------------------
	.section	.nv.constant0._Z6addcolPiS_S_i,"a",@progbits
	.sectionflags	@""
	.align	4
.nv.constant0._Z6addcolPiS_S_i:
	.zero		924


//--------------------- .nv.constant0._Z6addrowPiS_S_i --------------------------
	.section	.nv.constant0._Z6addrowPiS_S_i,"a",@progbits
	.sectionflags	@""
	.align	4
.nv.constant0._Z6addrowPiS_S_i:
	.zero		924


//--------------------- .nv.constant0._Z6addmatPiS_S_ --------------------------
	.section	.nv.constant0._Z6addmatPiS_S_,"a",@progbits
	.sectionflags	@""
	.align	4
.nv.constant0._Z6addmatPiS_S_:
	.zero		920


//--------------------- SYMBOLS --------------------------

	.type		.nv.reservedSmem.offset0,@object
	.size		.nv.reservedSmem.offset0,0x4
	.type		vprintf,@function
